//
// Generated by NVIDIA NVVM Compiler
//
// Compiler Build ID: CL-36424714
// Cuda compilation tools, release 13.0, V13.0.88
// Based on NVVM 20.0.0
//

.version 9.0
.target sm_100
.address_size 64

	// .globl	_Z16sixColoringTreesiPiS_S_S_

.visible .entry _Z16sixColoringTreesiPiS_S_S_(
	.param .u32 _Z16sixColoringTreesiPiS_S_S__param_0,
	.param .u64 .ptr .align 1 _Z16sixColoringTreesiPiS_S_S__param_1,
	.param .u64 .ptr .align 1 _Z16sixColoringTreesiPiS_S_S__param_2,
	.param .u64 .ptr .align 1 _Z16sixColoringTreesiPiS_S_S__param_3,
	.param .u64 .ptr .align 1 _Z16sixColoringTreesiPiS_S_S__param_4
)
{
	.reg .pred 	%p<4>;
	.reg .b32 	%r<19>;
	.reg .b64 	%rd<13>;

	ld.param.u32 	%r2, [_Z16sixColoringTreesiPiS_S_S__param_0];
	ld.param.u64 	%rd1, [_Z16sixColoringTreesiPiS_S_S__param_2];
	ld.param.u64 	%rd2, [_Z16sixColoringTreesiPiS_S_S__param_3];
	ld.param.u64 	%rd3, [_Z16sixColoringTreesiPiS_S_S__param_4];
	mov.u32 	%r3, %tid.x;
	mov.u32 	%r4, %ctaid.x;
	mov.u32 	%r5, %ntid.x;
	mad.lo.s32 	%r1, %r4, %r5, %r3;
	setp.gt.s32 	%p1, %r1, %r2;
	setp.lt.u32 	%p2, %r1, 2;
	or.pred  	%p3, %p1, %p2;
	@%p3 bra 	$L__BB0_2;
	cvta.to.global.u64 	%rd4, %rd2;
	cvta.to.global.u64 	%rd5, %rd1;
	cvta.to.global.u64 	%rd6, %rd3;
	mul.wide.s32 	%rd7, %r1, 4;
	add.s64 	%rd8, %rd4, %rd7;
	ld.global.u32 	%r6, [%rd8];
	add.s64 	%rd9, %rd5, %rd7;
	ld.global.u32 	%r7, [%rd9];
	mul.wide.s32 	%rd10, %r7, 4;
	add.s64 	%rd11, %rd4, %rd10;
	ld.global.u32 	%r8, [%rd11];
	xor.b32  	%r9, %r8, %r6;
	brev.b32 	%r10, %r9;
	bfind.shiftamt.u32 	%r11, %r10;
	mov.b32 	%r12, 1;
	shl.b32 	%r13, %r12, %r11;
	and.b32  	%r14, %r13, %r6;
	shr.s32 	%r15, %r14, %r11;
	shl.b32 	%r16, %r11, 1;
	add.s32 	%r17, %r16, 2;
	xor.b32  	%r18, %r15, %r17;
	add.s64 	%rd12, %rd6, %rd7;
	st.global.u32 	[%rd12], %r18;
$L__BB0_2:
	ret;

}
	// .globl	_Z12updateColorsiPiS_
.visible .entry _Z12updateColorsiPiS_(
	.param .u32 _Z12updateColorsiPiS__param_0,
	.param .u64 .ptr .align 1 _Z12updateColorsiPiS__param_1,
	.param .u64 .ptr .align 1 _Z12updateColorsiPiS__param_2
)
{
	.reg .pred 	%p<4>;
	.reg .b32 	%r<7>;
	.reg .b64 	%rd<8>;

	ld.param.u32 	%r2, [_Z12updateColorsiPiS__param_0];
	ld.param.u64 	%rd1, [_Z12updateColorsiPiS__param_1];
	ld.param.u64 	%rd2, [_Z12updateColorsiPiS__param_2];
	mov.u32 	%r3, %tid.x;
	mov.u32 	%r4, %ctaid.x;
	mov.u32 	%r5, %ntid.x;
	mad.lo.s32 	%r1, %r4, %r5, %r3;
	setp.eq.s32 	%p1, %r1, 0;
	setp.gt.s32 	%p2, %r1, %r2;
	or.pred  	%p3, %p1, %p2;
	@%p3 bra 	$L__BB1_2;
	cvta.to.global.u64 	%rd3, %rd2;
	cvta.to.global.u64 	%rd4, %rd1;
	mul.wide.s32 	%rd5, %r1, 4;
	add.s64 	%rd6, %rd3, %rd5;
	ld.global.u32 	%r6, [%rd6];
	add.s64 	%rd7, %rd4, %rd5;
	st.global.u32 	[%rd7], %r6;
$L__BB1_2:
	ret;

}
	// .globl	_Z14getParentColoriPiS_S_
.visible .entry _Z14getParentColoriPiS_S_(
	.param .u32 _Z14getParentColoriPiS_S__param_0,
	.param .u64 .ptr .align 1 _Z14getParentColoriPiS_S__param_1,
	.param .u64 .ptr .align 1 _Z14getParentColoriPiS_S__param_2,
	.param .u64 .ptr .align 1 _Z14getParentColoriPiS_S__param_3
)
{
	.reg .pred 	%p<5>;
	.reg .b32 	%r<9>;
	.reg .b64 	%rd<12>;

	ld.param.u32 	%r2, [_Z14getParentColoriPiS_S__param_0];
	ld.param.u64 	%rd2, [_Z14getParentColoriPiS_S__param_1];
	ld.param.u64 	%rd3, [_Z14getParentColoriPiS_S__param_2];
	ld.param.u64 	%rd4, [_Z14getParentColoriPiS_S__param_3];
	cvta.to.global.u64 	%rd1, %rd4;
	mov.u32 	%r3, %tid.x;
	mov.u32 	%r4, %ctaid.x;
	mov.u32 	%r5, %ntid.x;
	mad.lo.s32 	%r1, %r4, %r5, %r3;
	setp.eq.s32 	%p1, %r1, 0;
	setp.gt.s32 	%p2, %r1, %r2;
	or.pred  	%p3, %p1, %p2;
	@%p3 bra 	$L__BB2_4;
	setp.ne.s32 	%p4, %r1, 1;
	@%p4 bra 	$L__BB2_3;
	mov.b32 	%r8, 2;
	st.global.u32 	[%rd1+4], %r8;
	bra.uni 	$L__BB2_4;
$L__BB2_3:
	cvta.to.global.u64 	%rd5, %rd2;
	mul.wide.s32 	%rd6, %r1, 4;
	add.s64 	%rd7, %rd5, %rd6;
	ld.global.u32 	%r6, [%rd7];
	cvta.to.global.u64 	%rd8, %rd3;
	mul.wide.s32 	%rd9, %r6, 4;
	add.s64 	%rd10, %rd8, %rd9;
	ld.global.u32 	%r7, [%rd10];
	add.s64 	%rd11, %rd1, %rd6;
	st.global.u32 	[%rd11], %r7;
$L__BB2_4:
	ret;

}
	// .globl	_Z11badVerticesiPiS_S_S_S_S_Pb
.visible .entry _Z11badVerticesiPiS_S_S_S_S_Pb(
	.param .u32 _Z11badVerticesiPiS_S_S_S_S_Pb_param_0,
	.param .u64 .ptr .align 1 _Z11badVerticesiPiS_S_S_S_S_Pb_param_1,
	.param .u64 .ptr .align 1 _Z11badVerticesiPiS_S_S_S_S_Pb_param_2,
	.param .u64 .ptr .align 1 _Z11badVerticesiPiS_S_S_S_S_Pb_param_3,
	.param .u64 .ptr .align 1 _Z11badVerticesiPiS_S_S_S_S_Pb_param_4,
	.param .u64 .ptr .align 1 _Z11badVerticesiPiS_S_S_S_S_Pb_param_5,
	.param .u64 .ptr .align 1 _Z11badVerticesiPiS_S_S_S_S_Pb_param_6,
	.param .u64 .ptr .align 1 _Z11badVerticesiPiS_S_S_S_S_Pb_param_7
)
{
	.reg .pred 	%p<10>;
	.reg .b16 	%rs<5>;
	.reg .b32 	%r<20>;
	.reg .b64 	%rd<36>;

	ld.param.u32 	%r6, [_Z11badVerticesiPiS_S_S_S_S_Pb_param_0];
	ld.param.u64 	%rd4, [_Z11badVerticesiPiS_S_S_S_S_Pb_param_1];
	ld.param.u64 	%rd5, [_Z11badVerticesiPiS_S_S_S_S_Pb_param_2];
	ld.param.u64 	%rd6, [_Z11badVerticesiPiS_S_S_S_S_Pb_param_3];
	ld.param.u64 	%rd7, [_Z11badVerticesiPiS_S_S_S_S_Pb_param_4];
	ld.param.u64 	%rd9, [_Z11badVerticesiPiS_S_S_S_S_Pb_param_5];
	ld.param.u64 	%rd8, [_Z11badVerticesiPiS_S_S_S_S_Pb_param_6];
	ld.param.u64 	%rd10, [_Z11badVerticesiPiS_S_S_S_S_Pb_param_7];
	cvta.to.global.u64 	%rd1, %rd10;
	cvta.to.global.u64 	%rd2, %rd9;
	mov.u32 	%r7, %tid.x;
	mov.u32 	%r8, %ctaid.x;
	mov.u32 	%r9, %ntid.x;
	mad.lo.s32 	%r1, %r8, %r9, %r7;
	setp.eq.s32 	%p1, %r1, 0;
	setp.gt.s32 	%p2, %r1, %r6;
	or.pred  	%p3, %p1, %p2;
	@%p3 bra 	$L__BB3_13;
	setp.ne.s32 	%p4, %r1, 1;
	@%p4 bra 	$L__BB3_3;
	mov.b16 	%rs4, 0;
	st.global.u8 	[%rd1+1], %rs4;
	bra.uni 	$L__BB3_13;
$L__BB3_3:
	mul.wide.s32 	%rd11, %r1, 4;
	add.s64 	%rd12, %rd2, %rd11;
	ld.global.u32 	%r10, [%rd12];
	setp.gt.s32 	%p5, %r10, 3;
	@%p5 bra 	$L__BB3_5;
	cvt.s64.s32 	%rd34, %r1;
	add.s64 	%rd35, %rd1, %rd34;
	mov.b16 	%rs3, 0;
	st.global.u8 	[%rd35], %rs3;
	bra.uni 	$L__BB3_13;
$L__BB3_5:
	cvta.to.global.u64 	%rd13, %rd5;
	add.s64 	%rd15, %rd13, %rd11;
	ld.global.u32 	%r11, [%rd15];
	mul.wide.s32 	%rd16, %r11, 4;
	add.s64 	%rd17, %rd2, %rd16;
	ld.global.u32 	%r12, [%rd17];
	setp.gt.s32 	%p6, %r12, 3;
	@%p6 bra 	$L__BB3_7;
	cvt.s64.s32 	%rd32, %r1;
	add.s64 	%rd33, %rd1, %rd32;
	mov.b16 	%rs2, 1;
	st.global.u8 	[%rd33], %rs2;
	bra.uni 	$L__BB3_13;
$L__BB3_7:
	cvta.to.global.u64 	%rd18, %rd7;
	add.s64 	%rd20, %rd18, %rd11;
	ld.global.u32 	%r2, [%rd20];
	cvta.to.global.u64 	%rd21, %rd4;
	add.s64 	%rd22, %rd21, %rd11;
	ld.global.u32 	%r3, [%rd22];
	setp.lt.s32 	%p7, %r2, 1;
	@%p7 bra 	$L__BB3_12;
	cvta.to.global.u64 	%rd3, %rd6;
	mov.b32 	%r19, 0;
	bra.uni 	$L__BB3_10;
$L__BB3_9:
	add.s32 	%r19, %r19, 1;
	setp.eq.s32 	%p9, %r19, %r2;
	@%p9 bra 	$L__BB3_12;
$L__BB3_10:
	add.s32 	%r14, %r19, %r3;
	mul.wide.s32 	%rd23, %r14, 4;
	add.s64 	%rd24, %rd3, %rd23;
	ld.global.u32 	%r15, [%rd24];
	mul.wide.s32 	%rd25, %r15, 4;
	add.s64 	%rd26, %rd2, %rd25;
	ld.global.u32 	%r16, [%rd26];
	setp.gt.s32 	%p8, %r16, 3;
	@%p8 bra 	$L__BB3_9;
	cvt.s64.s32 	%rd30, %r1;
	add.s64 	%rd31, %rd1, %rd30;
	mov.b16 	%rs1, 1;
	st.global.u8 	[%rd31], %rs1;
	bra.uni 	$L__BB3_13;
$L__BB3_12:
	cvta.to.global.u64 	%rd27, %rd8;
	add.s64 	%rd29, %rd27, %rd11;
	ld.global.u32 	%r17, [%rd29];
	add.s32 	%r18, %r17, -3;
	st.global.u32 	[%rd29], %r18;
$L__BB3_13:
	ret;

}
	// .globl	_Z26partialColoringBadVerticesiPiS_S_S_S_S_Pb
.visible .entry _Z26partialColoringBadVerticesiPiS_S_S_S_S_Pb(
	.param .u32 _Z26partialColoringBadVerticesiPiS_S_S_S_S_Pb_param_0,
	.param .u64 .ptr .align 1 _Z26partialColoringBadVerticesiPiS_S_S_S_S_Pb_param_1,
	.param .u64 .ptr .align 1 _Z26partialColoringBadVerticesiPiS_S_S_S_S_Pb_param_2,
	.param .u64 .ptr .align 1 _Z26partialColoringBadVerticesiPiS_S_S_S_S_Pb_param_3,
	.param .u64 .ptr .align 1 _Z26partialColoringBadVerticesiPiS_S_S_S_S_Pb_param_4,
	.param .u64 .ptr .align 1 _Z26partialColoringBadVerticesiPiS_S_S_S_S_Pb_param_5,
	.param .u64 .ptr .align 1 _Z26partialColoringBadVerticesiPiS_S_S_S_S_Pb_param_6,
	.param .u64 .ptr .align 1 _Z26partialColoringBadVerticesiPiS_S_S_S_S_Pb_param_7
)
{
	.reg .pred 	%p<16>;
	.reg .b16 	%rs<3>;
	.reg .b32 	%r<24>;
	.reg .b64 	%rd<36>;

	ld.param.u32 	%r10, [_Z26partialColoringBadVerticesiPiS_S_S_S_S_Pb_param_0];
	ld.param.u64 	%rd5, [_Z26partialColoringBadVerticesiPiS_S_S_S_S_Pb_param_1];
	ld.param.u64 	%rd6, [_Z26partialColoringBadVerticesiPiS_S_S_S_S_Pb_param_2];
	ld.param.u64 	%rd7, [_Z26partialColoringBadVerticesiPiS_S_S_S_S_Pb_param_3];
	ld.param.u64 	%rd8, [_Z26partialColoringBadVerticesiPiS_S_S_S_S_Pb_param_4];
	ld.param.u64 	%rd9, [_Z26partialColoringBadVerticesiPiS_S_S_S_S_Pb_param_5];
	ld.param.u64 	%rd10, [_Z26partialColoringBadVerticesiPiS_S_S_S_S_Pb_param_6];
	ld.param.u64 	%rd11, [_Z26partialColoringBadVerticesiPiS_S_S_S_S_Pb_param_7];
	cvta.to.global.u64 	%rd1, %rd10;
	cvta.to.global.u64 	%rd2, %rd9;
	cvta.to.global.u64 	%rd3, %rd11;
	mov.u32 	%r11, %tid.x;
	mov.u32 	%r12, %ctaid.x;
	mov.u32 	%r13, %ntid.x;
	mad.lo.s32 	%r1, %r12, %r13, %r11;
	setp.gt.s32 	%p1, %r1, %r10;
	setp.lt.u32 	%p2, %r1, 2;
	or.pred  	%p3, %p1, %p2;
	@%p3 bra 	$L__BB4_11;
	cvt.s64.s32 	%rd12, %r1;
	add.s64 	%rd13, %rd3, %rd12;
	ld.global.u8 	%rs1, [%rd13];
	setp.eq.s16 	%p4, %rs1, 0;
	@%p4 bra 	$L__BB4_11;
	cvta.to.global.u64 	%rd14, %rd6;
	mul.wide.s32 	%rd15, %r1, 4;
	add.s64 	%rd16, %rd14, %rd15;
	ld.global.u32 	%r2, [%rd16];
	cvt.s64.s32 	%rd17, %r2;
	add.s64 	%rd18, %rd3, %rd17;
	ld.global.u8 	%rs2, [%rd18];
	setp.ne.s16 	%p5, %rs2, 0;
	@%p5 bra 	$L__BB4_11;
	mul.wide.s32 	%rd19, %r2, 4;
	add.s64 	%rd20, %rd2, %rd19;
	ld.global.u32 	%r3, [%rd20];
	cvta.to.global.u64 	%rd21, %rd8;
	add.s64 	%rd23, %rd21, %rd15;
	ld.global.u32 	%r4, [%rd23];
	cvta.to.global.u64 	%rd24, %rd5;
	add.s64 	%rd25, %rd24, %rd15;
	ld.global.u32 	%r5, [%rd25];
	setp.lt.s32 	%p6, %r4, 1;
	mov.b32 	%r23, 0;
	@%p6 bra 	$L__BB4_6;
	cvta.to.global.u64 	%rd4, %rd7;
	mov.b32 	%r22, 0;
$L__BB4_5:
	add.s32 	%r16, %r22, %r5;
	mul.wide.s32 	%rd26, %r16, 4;
	add.s64 	%rd27, %rd4, %rd26;
	ld.global.u32 	%r17, [%rd27];
	mul.wide.s32 	%rd28, %r17, 4;
	add.s64 	%rd29, %rd2, %rd28;
	ld.global.u32 	%r23, [%rd29];
	add.s32 	%r18, %r23, -4;
	setp.lt.u32 	%p7, %r18, -3;
	add.s32 	%r22, %r22, 1;
	setp.lt.s32 	%p8, %r22, %r4;
	and.pred  	%p9, %p7, %p8;
	@%p9 bra 	$L__BB4_5;
$L__BB4_6:
	setp.eq.s32 	%p10, %r3, 1;
	setp.eq.s32 	%p11, %r23, 1;
	or.pred  	%p12, %p10, %p11;
	@%p12 bra 	$L__BB4_8;
	add.s64 	%rd35, %rd1, %rd15;
	mov.b32 	%r21, 1;
	st.global.u32 	[%rd35], %r21;
	bra.uni 	$L__BB4_11;
$L__BB4_8:
	setp.eq.s32 	%p13, %r3, 2;
	setp.eq.s32 	%p14, %r23, 2;
	or.pred  	%p15, %p13, %p14;
	@%p15 bra 	$L__BB4_10;
	add.s64 	%rd33, %rd1, %rd15;
	mov.b32 	%r20, 2;
	st.global.u32 	[%rd33], %r20;
	bra.uni 	$L__BB4_11;
$L__BB4_10:
	add.s64 	%rd31, %rd1, %rd15;
	mov.b32 	%r19, 3;
	st.global.u32 	[%rd31], %r19;
$L__BB4_11:
	ret;

}
	// .globl	_Z13threeColoringiPiS_S_S_S_S_Pb
.visible .entry _Z13threeColoringiPiS_S_S_S_S_Pb(
	.param .u32 _Z13threeColoringiPiS_S_S_S_S_Pb_param_0,
	.param .u64 .ptr .align 1 _Z13threeColoringiPiS_S_S_S_S_Pb_param_1,
	.param .u64 .ptr .align 1 _Z13threeColoringiPiS_S_S_S_S_Pb_param_2,
	.param .u64 .ptr .align 1 _Z13threeColoringiPiS_S_S_S_S_Pb_param_3,
	.param .u64 .ptr .align 1 _Z13threeColoringiPiS_S_S_S_S_Pb_param_4,
	.param .u64 .ptr .align 1 _Z13threeColoringiPiS_S_S_S_S_Pb_param_5,
	.param .u64 .ptr .align 1 _Z13threeColoringiPiS_S_S_S_S_Pb_param_6,
	.param .u64 .ptr .align 1 _Z13threeColoringiPiS_S_S_S_S_Pb_param_7
)
{
	.reg .pred 	%p<15>;
	.reg .b16 	%rs<3>;
	.reg .b32 	%r<24>;
	.reg .b64 	%rd<33>;

	ld.param.u32 	%r9, [_Z13threeColoringiPiS_S_S_S_S_Pb_param_0];
	ld.param.u64 	%rd5, [_Z13threeColoringiPiS_S_S_S_S_Pb_param_1];
	ld.param.u64 	%rd6, [_Z13threeColoringiPiS_S_S_S_S_Pb_param_2];
	ld.param.u64 	%rd7, [_Z13threeColoringiPiS_S_S_S_S_Pb_param_3];
	ld.param.u64 	%rd8, [_Z13threeColoringiPiS_S_S_S_S_Pb_param_4];
	ld.param.u64 	%rd10, [_Z13threeColoringiPiS_S_S_S_S_Pb_param_5];
	ld.param.u64 	%rd11, [_Z13threeColoringiPiS_S_S_S_S_Pb_param_6];
	ld.param.u64 	%rd9, [_Z13threeColoringiPiS_S_S_S_S_Pb_param_7];
	cvta.to.global.u64 	%rd1, %rd11;
	cvta.to.global.u64 	%rd2, %rd10;
	mov.u32 	%r10, %tid.x;
	mov.u32 	%r11, %ctaid.x;
	mov.u32 	%r12, %ntid.x;
	mad.lo.s32 	%r1, %r11, %r12, %r10;
	setp.gt.s32 	%p1, %r1, %r9;
	setp.lt.u32 	%p2, %r1, 2;
	or.pred  	%p3, %p1, %p2;
	@%p3 bra 	$L__BB5_10;
	cvta.to.global.u64 	%rd12, %rd9;
	cvt.s64.s32 	%rd13, %r1;
	add.s64 	%rd3, %rd12, %rd13;
	ld.global.u8 	%rs1, [%rd3];
	setp.eq.s16 	%p4, %rs1, 0;
	@%p4 bra 	$L__BB5_10;
	mov.b16 	%rs2, 0;
	st.global.u8 	[%rd3], %rs2;
	cvta.to.global.u64 	%rd14, %rd6;
	mul.wide.s32 	%rd15, %r1, 4;
	add.s64 	%rd16, %rd14, %rd15;
	ld.global.u32 	%r14, [%rd16];
	mul.wide.s32 	%rd17, %r14, 4;
	add.s64 	%rd18, %rd2, %rd17;
	ld.global.u32 	%r2, [%rd18];
	cvta.to.global.u64 	%rd19, %rd8;
	add.s64 	%rd20, %rd19, %rd15;
	ld.global.u32 	%r3, [%rd20];
	cvta.to.global.u64 	%rd21, %rd5;
	add.s64 	%rd22, %rd21, %rd15;
	ld.global.u32 	%r4, [%rd22];
	setp.lt.s32 	%p5, %r3, 1;
	mov.b32 	%r23, 0;
	@%p5 bra 	$L__BB5_5;
	cvta.to.global.u64 	%rd4, %rd7;
	mov.b32 	%r22, 0;
$L__BB5_4:
	add.s32 	%r16, %r22, %r4;
	mul.wide.s32 	%rd23, %r16, 4;
	add.s64 	%rd24, %rd4, %rd23;
	ld.global.u32 	%r17, [%rd24];
	mul.wide.s32 	%rd25, %r17, 4;
	add.s64 	%rd26, %rd2, %rd25;
	ld.global.u32 	%r23, [%rd26];
	add.s32 	%r18, %r23, -4;
	setp.lt.u32 	%p6, %r18, -3;
	add.s32 	%r22, %r22, 1;
	setp.lt.s32 	%p7, %r22, %r3;
	and.pred  	%p8, %p6, %p7;
	@%p8 bra 	$L__BB5_4;
$L__BB5_5:
	setp.eq.s32 	%p9, %r2, 1;
	setp.eq.s32 	%p10, %r23, 1;
	or.pred  	%p11, %p9, %p10;
	@%p11 bra 	$L__BB5_7;
	add.s64 	%rd32, %rd1, %rd15;
	mov.b32 	%r21, 1;
	st.global.u32 	[%rd32], %r21;
	bra.uni 	$L__BB5_10;
$L__BB5_7:
	setp.eq.s32 	%p12, %r2, 2;
	setp.eq.s32 	%p13, %r23, 2;
	or.pred  	%p14, %p12, %p13;
	@%p14 bra 	$L__BB5_9;
	add.s64 	%rd30, %rd1, %rd15;
	mov.b32 	%r20, 2;
	st.global.u32 	[%rd30], %r20;
	bra.uni 	$L__BB5_10;
$L__BB5_9:
	add.s64 	%rd28, %rd1, %rd15;
	mov.b32 	%r19, 3;
	st.global.u32 	[%rd28], %r19;
$L__BB5_10:
	ret;

}
	// .globl	_Z12isValidColoriPiS_S_S_S_Pb
.visible .entry _Z12isValidColoriPiS_S_S_S_Pb(
	.param .u32 _Z12isValidColoriPiS_S_S_S_Pb_param_0,
	.param .u64 .ptr .align 1 _Z12isValidColoriPiS_S_S_S_Pb_param_1,
	.param .u64 .ptr .align 1 _Z12isValidColoriPiS_S_S_S_Pb_param_2,
	.param .u64 .ptr .align 1 _Z12isValidColoriPiS_S_S_S_Pb_param_3,
	.param .u64 .ptr .align 1 _Z12isValidColoriPiS_S_S_S_Pb_param_4,
	.param .u64 .ptr .align 1 _Z12isValidColoriPiS_S_S_S_Pb_param_5,
	.param .u64 .ptr .align 1 _Z12isValidColoriPiS_S_S_S_Pb_param_6
)
{
	.reg .pred 	%p<9>;
	.reg .b16 	%rs<3>;
	.reg .b32 	%r<18>;
	.reg .b64 	%rd<25>;

	ld.param.u32 	%r7, [_Z12isValidColoriPiS_S_S_S_Pb_param_0];
	ld.param.u64 	%rd4, [_Z12isValidColoriPiS_S_S_S_Pb_param_1];
	ld.param.u64 	%rd5, [_Z12isValidColoriPiS_S_S_S_Pb_param_2];
	ld.param.u64 	%rd6, [_Z12isValidColoriPiS_S_S_S_Pb_param_3];
	ld.param.u64 	%rd7, [_Z12isValidColoriPiS_S_S_S_Pb_param_4];
	ld.param.u64 	%rd8, [_Z12isValidColoriPiS_S_S_S_Pb_param_5];
	ld.param.u64 	%rd9, [_Z12isValidColoriPiS_S_S_S_Pb_param_6];
	cvta.to.global.u64 	%rd1, %rd9;
	cvta.to.global.u64 	%rd2, %rd8;
	mov.u32 	%r8, %tid.x;
	mov.u32 	%r9, %ctaid.x;
	mov.u32 	%r10, %ntid.x;
	mad.lo.s32 	%r1, %r9, %r10, %r8;
	setp.eq.s32 	%p1, %r1, 0;
	setp.gt.s32 	%p2, %r1, %r7;
	or.pred  	%p3, %p1, %p2;
	@%p3 bra 	$L__BB6_9;
	cvta.to.global.u64 	%rd10, %rd7;
	cvta.to.global.u64 	%rd11, %rd4;
	mul.wide.s32 	%rd12, %r1, 4;
	add.s64 	%rd13, %rd2, %rd12;
	ld.global.u32 	%r2, [%rd13];
	add.s64 	%rd14, %rd10, %rd12;
	ld.global.u32 	%r3, [%rd14];
	add.s64 	%rd15, %rd11, %rd12;
	ld.global.u32 	%r4, [%rd15];
	setp.lt.s32 	%p4, %r3, 1;
	@%p4 bra 	$L__BB6_6;
	cvta.to.global.u64 	%rd3, %rd6;
	mov.b32 	%r17, 0;
	bra.uni 	$L__BB6_4;
$L__BB6_3:
	add.s32 	%r17, %r17, 1;
	setp.eq.s32 	%p6, %r17, %r3;
	@%p6 bra 	$L__BB6_6;
$L__BB6_4:
	add.s32 	%r12, %r17, %r4;
	mul.wide.s32 	%rd16, %r12, 4;
	add.s64 	%rd17, %rd3, %rd16;
	ld.global.u32 	%r13, [%rd17];
	mul.wide.s32 	%rd18, %r13, 4;
	add.s64 	%rd19, %rd2, %rd18;
	ld.global.u32 	%r14, [%rd19];
	setp.ne.s32 	%p5, %r2, %r14;
	@%p5 bra 	$L__BB6_3;
	mov.b16 	%rs2, 0;
	st.global.u8 	[%rd1], %rs2;
	bra.uni 	$L__BB6_9;
$L__BB6_6:
	setp.lt.s32 	%p7, %r1, 2;
	@%p7 bra 	$L__BB6_9;
	cvta.to.global.u64 	%rd20, %rd5;
	mul.wide.u32 	%rd21, %r1, 4;
	add.s64 	%rd22, %rd20, %rd21;
	ld.global.u32 	%r15, [%rd22];
	mul.wide.s32 	%rd23, %r15, 4;
	add.s64 	%rd24, %rd2, %rd23;
	ld.global.u32 	%r16, [%rd24];
	setp.ne.s32 	%p8, %r2, %r16;
	@%p8 bra 	$L__BB6_9;
	mov.b16 	%rs1, 0;
	st.global.u8 	[%rd1], %rs1;
$L__BB6_9:
	ret;

}


// ===== COMPILED SASS (sm_100) =====

	.target	sm_100

	.elftype	@"ET_EXEC"


//--------------------- .note.nv.tkinfo           --------------------------
	.section	.note.nv.tkinfo,"",@"SHT_NOTE"
	.sectionflags	@"SHF_NOTE_NV_TKINFO"
	.tkinfo
        /*0018*/ 	.word	0x00000002
        /*0030*/ 	.string	""
        /*0030*/ 	.string	"ptxas"
        /*0030*/ 	.string	"Cuda compilation tools, release 13.0, V13.0.88"
        /*0030*/ 	.string	"Build cuda_13.0.r13.0/compiler.36424714_0"
        /*0030*/ 	.string	"-arch sm_100 -m 64 "



//--------------------- .note.nv.cuinfo           --------------------------
	.section	.note.nv.cuinfo,"",@"SHT_NOTE"
	.sectionflags	@"SHF_NOTE_NV_CUINFO"
        /*0018*/ 	.short	0x0002
        /*001a*/ 	.short	0x0064
        /*001c*/ 	.short	0x0082
	.zero		2


//--------------------- .nv.info                  --------------------------
	.section	.nv.info,"",@"SHT_CUDA_INFO"
	.align	4


	//----- nvinfo : EIATTR_REGCOUNT
	.align		4
        /*0000*/ 	.byte	0x04, 0x2f
        /*0002*/ 	.short	(.L_1 - .L_0)
	.align		4
.L_0:
        /*0004*/ 	.word	index@(_Z16sixColoringTreesiPiS_S_S_)
        /*0008*/ 	.word	0x00000010


	//----- nvinfo : EIATTR_FRAME_SIZE
	.align		4
.L_1:
        /*000c*/ 	.byte	0x04, 0x11
        /*000e*/ 	.short	(.L_3 - .L_2)
	.align		4
.L_2:
        /*0010*/ 	.word	index@(_Z16sixColoringTreesiPiS_S_S_)
        /*0014*/ 	.word	0x00000000


	//----- nvinfo : EIATTR_REGCOUNT
	.align		4
.L_3:
        /*0018*/ 	.byte	0x04, 0x2f
        /*001a*/ 	.short	(.L_5 - .L_4)
	.align		4
.L_4:
        /*001c*/ 	.word	index@(_Z12updateColorsiPiS_)
        /*0020*/ 	.word	0x0000000a


	//----- nvinfo : EIATTR_FRAME_SIZE
	.align		4
.L_5:
        /*0024*/ 	.byte	0x04, 0x11
        /*0026*/ 	.short	(.L_7 - .L_6)
	.align		4
.L_6:
        /*0028*/ 	.word	index@(_Z12updateColorsiPiS_)
        /*002c*/ 	.word	0x00000000


	//----- nvinfo : EIATTR_REGCOUNT
	.align		4
.L_7:
        /*0030*/ 	.byte	0x04, 0x2f
        /*0032*/ 	.short	(.L_9 - .L_8)
	.align		4
.L_8:
        /*0034*/ 	.word	index@(_Z14getParentColoriPiS_S_)
        /*0038*/ 	.word	0x0000000c


	//----- nvinfo : EIATTR_FRAME_SIZE
	.align		4
.L_9:
        /*003c*/ 	.byte	0x04, 0x11
        /*003e*/ 	.short	(.L_11 - .L_10)
	.align		4
.L_10:
        /*0040*/ 	.word	index@(_Z14getParentColoriPiS_S_)
        /*0044*/ 	.word	0x00000000


	//----- nvinfo : EIATTR_REGCOUNT
	.align		4
.L_11:
        /*0048*/ 	.byte	0x04, 0x2f
        /*004a*/ 	.short	(.L_13 - .L_12)
	.align		4
.L_12:
        /*004c*/ 	.word	index@(_Z11badVerticesiPiS_S_S_S_S_Pb)
        /*0050*/ 	.word	0x0000000f


	//----- nvinfo : EIATTR_FRAME_SIZE
	.align		4
.L_13:
        /*0054*/ 	.byte	0x04, 0x11
        /*0056*/ 	.short	(.L_15 - .L_14)
	.align		4
.L_14:
        /*0058*/ 	.word	index@(_Z11badVerticesiPiS_S_S_S_S_Pb)
        /*005c*/ 	.word	0x00000000


	//----- nvinfo : EIATTR_REGCOUNT
	.align		4
.L_15:
        /*0060*/ 	.byte	0x04, 0x2f
        /*0062*/ 	.short	(.L_17 - .L_16)
	.align		4
.L_16:
        /*0064*/ 	.word	index@(_Z26partialColoringBadVerticesiPiS_S_S_S_S_Pb)
        /*0068*/ 	.word	0x00000012


	//----- nvinfo : EIATTR_FRAME_SIZE
	.align		4
.L_17:
        /*006c*/ 	.byte	0x04, 0x11
        /*006e*/ 	.short	(.L_19 - .L_18)
	.align		4
.L_18:
        /*0070*/ 	.word	index@(_Z26partialColoringBadVerticesiPiS_S_S_S_S_Pb)
        /*0074*/ 	.word	0x00000000


	//----- nvinfo : EIATTR_REGCOUNT
	.align		4
.L_19:
        /*0078*/ 	.byte	0x04, 0x2f
        /*007a*/ 	.short	(.L_21 - .L_20)
	.align		4
.L_20:
        /*007c*/ 	.word	index@(_Z13threeColoringiPiS_S_S_S_S_Pb)
        /*0080*/ 	.word	0x00000012


	//----- nvinfo : EIATTR_FRAME_SIZE
	.align		4
.L_21:
        /*0084*/ 	.byte	0x04, 0x11
        /*0086*/ 	.short	(.L_23 - .L_22)
	.align		4
.L_22:
        /*0088*/ 	.word	index@(_Z13threeColoringiPiS_S_S_S_S_Pb)
        /*008c*/ 	.word	0x00000000


	//----- nvinfo : EIATTR_REGCOUNT
	.align		4
.L_23:
        /*0090*/ 	.byte	0x04, 0x2f
        /*0092*/ 	.short	(.L_25 - .L_24)
	.align		4
.L_24:
        /*0094*/ 	.word	index@(_Z12isValidColoriPiS_S_S_S_Pb)
        /*0098*/ 	.word	0x00000010


	//----- nvinfo : EIATTR_FRAME_SIZE
	.align		4
.L_25:
        /*009c*/ 	.byte	0x04, 0x11
        /*009e*/ 	.short	(.L_27 - .L_26)
	.align		4
.L_26:
        /*00a0*/ 	.word	index@(_Z12isValidColoriPiS_S_S_S_Pb)
        /*00a4*/ 	.word	0x00000000


	//----- nvinfo : EIATTR_MIN_STACK_SIZE
	.align		4
.L_27:
        /*00a8*/ 	.byte	0x04, 0x12
        /*00aa*/ 	.short	(.L_29 - .L_28)
	.align		4
.L_28:
        /*00ac*/ 	.word	index@(_Z12isValidColoriPiS_S_S_S_Pb)
        /*00b0*/ 	.word	0x00000000


	//----- nvinfo : EIATTR_MIN_STACK_SIZE
	.align		4
.L_29:
        /*00b4*/ 	.byte	0x04, 0x12
        /*00b6*/ 	.short	(.L_31 - .L_30)
	.align		4
.L_30:
        /*00b8*/ 	.word	index@(_Z13threeColoringiPiS_S_S_S_S_Pb)
        /*00bc*/ 	.word	0x00000000


	//----- nvinfo : EIATTR_MIN_STACK_SIZE
	.align		4
.L_31:
        /*00c0*/ 	.byte	0x04, 0x12
        /*00c2*/ 	.short	(.L_33 - .L_32)
	.align		4
.L_32:
        /*00c4*/ 	.word	index@(_Z26partialColoringBadVerticesiPiS_S_S_S_S_Pb)
        /*00c8*/ 	.word	0x00000000


	//----- nvinfo : EIATTR_MIN_STACK_SIZE
	.align		4
.L_33:
        /*00cc*/ 	.byte	0x04, 0x12
        /*00ce*/ 	.short	(.L_35 - .L_34)
	.align		4
.L_34:
        /*00d0*/ 	.word	index@(_Z11badVerticesiPiS_S_S_S_S_Pb)
        /*00d4*/ 	.word	0x00000000


	//----- nvinfo : EIATTR_MIN_STACK_SIZE
	.align		4
.L_35:
        /*00d8*/ 	.byte	0x04, 0x12
        /*00da*/ 	.short	(.L_37 - .L_36)
	.align		4
.L_36:
        /*00dc*/ 	.word	index@(_Z14getParentColoriPiS_S_)
        /*00e0*/ 	.word	0x00000000


	//----- nvinfo : EIATTR_MIN_STACK_SIZE
	.align		4
.L_37:
        /*00e4*/ 	.byte	0x04, 0x12
        /*00e6*/ 	.short	(.L_39 - .L_38)
	.align		4
.L_38:
        /*00e8*/ 	.word	index@(_Z12updateColorsiPiS_)
        /*00ec*/ 	.word	0x00000000


	//----- nvinfo : EIATTR_MIN_STACK_SIZE
	.align		4
.L_39:
        /*00f0*/ 	.byte	0x04, 0x12
        /*00f2*/ 	.short	(.L_41 - .L_40)
	.align		4
.L_40:
        /*00f4*/ 	.word	index@(_Z16sixColoringTreesiPiS_S_S_)
        /*00f8*/ 	.word	0x00000000
.L_41:


//--------------------- .nv.compat                --------------------------
	.section	.nv.compat,"",@"SHT_CUDA_COMPAT_INFO"
	.align	4
        /*0000*/ 	.byte	0x02, 0x09, 0x00, 0x00, 0x02, 0x02, 0x01, 0x00, 0x02, 0x05, 0x05, 0x00, 0x03, 0x07, 0x01, 0x01
        /*0010*/ 	.byte	0x02, 0x03, 0x00, 0x00, 0x02, 0x06, 0x01, 0x00, 0x04, 0x0b, 0x08, 0x00, 0x09, 0x00, 0x00, 0x00
        /*0020*/ 	.byte	0x00, 0x00, 0x00, 0x00


//--------------------- .nv.info._Z12isValidColoriPiS_S_S_S_Pb --------------------------
	.section	.nv.info._Z12isValidColoriPiS_S_S_S_Pb,"",@"SHT_CUDA_INFO"
	.sectionflags	@""
	.align	4


	//----- nvinfo : EIATTR_CUDA_API_VERSION
	.align		4
        /*0000*/ 	.byte	0x04, 0x37
        /*0002*/ 	.short	(.L_43 - .L_42)
.L_42:
        /*0004*/ 	.word	0x00000082


	//----- nvinfo : EIATTR_KPARAM_INFO
	.align		4
.L_43:
        /*0008*/ 	.byte	0x04, 0x17
        /*000a*/ 	.short	(.L_45 - .L_44)
.L_44:
        /*000c*/ 	.word	0x00000000
        /*0010*/ 	.short	0x0006
        /*0012*/ 	.short	0x0030
        /*0014*/ 	.byte	0x00, 0xf5, 0x21, 0x00


	//----- nvinfo : EIATTR_KPARAM_INFO
	.align		4
.L_45:
        /*0018*/ 	.byte	0x04, 0x17
        /*001a*/ 	.short	(.L_47 - .L_46)
.L_46:
        /*001c*/ 	.word	0x00000000
        /*0020*/ 	.short	0x0005
        /*0022*/ 	.short	0x0028
        /*0024*/ 	.byte	0x00, 0xf5, 0x21, 0x00


	//----- nvinfo : EIATTR_KPARAM_INFO
	.align		4
.L_47:
        /*0028*/ 	.byte	0x04, 0x17
        /*002a*/ 	.short	(.L_49 - .L_48)
.L_48:
        /*002c*/ 	.word	0x00000000
        /*0030*/ 	.short	0x0004
        /*0032*/ 	.short	0x0020
        /*0034*/ 	.byte	0x00, 0xf5, 0x21, 0x00


	//----- nvinfo : EIATTR_KPARAM_INFO
	.align		4
.L_49:
        /*0038*/ 	.byte	0x04, 0x17
        /*003a*/ 	.short	(.L_51 - .L_50)
.L_50:
        /*003c*/ 	.word	0x00000000
        /*0040*/ 	.short	0x0003
        /*0042*/ 	.short	0x0018
        /*0044*/ 	.byte	0x00, 0xf5, 0x21, 0x00


	//----- nvinfo : EIATTR_KPARAM_INFO
	.align		4
.L_51:
        /*0048*/ 	.byte	0x04, 0x17
        /*004a*/ 	.short	(.L_53 - .L_52)
.L_52:
        /*004c*/ 	.word	0x00000000
        /*0050*/ 	.short	0x0002
        /*0052*/ 	.short	0x0010
        /*0054*/ 	.byte	0x00, 0xf5, 0x21, 0x00


	//----- nvinfo : EIATTR_KPARAM_INFO
	.align		4
.L_53:
        /*0058*/ 	.byte	0x04, 0x17
        /*005a*/ 	.short	(.L_55 - .L_54)
.L_54:
        /*005c*/ 	.word	0x00000000
        /*0060*/ 	.short	0x0001
        /*0062*/ 	.short	0x0008
        /*0064*/ 	.byte	0x00, 0xf5, 0x21, 0x00


	//----- nvinfo : EIATTR_KPARAM_INFO
	.align		4
.L_55:
        /*0068*/ 	.byte	0x04, 0x17
        /*006a*/ 	.short	(.L_57 - .L_56)
.L_56:
        /*006c*/ 	.word	0x00000000
        /*0070*/ 	.short	0x0000
        /*0072*/ 	.short	0x0000
        /*0074*/ 	.byte	0x00, 0xf0, 0x11, 0x00


	//----- nvinfo : EIATTR_SPARSE_MMA_MASK
	.align		4
.L_57:
        /*0078*/ 	.byte	0x03, 0x50
        /*007a*/ 	.short	0x0000


	//----- nvinfo : EIATTR_MAXREG_COUNT
	.align		4
        /*007c*/ 	.byte	0x03, 0x1b
        /*007e*/ 	.short	0x00ff


	//----- nvinfo : EIATTR_MERCURY_ISA_VERSION
	.align		4
        /*0080*/ 	.byte	0x03, 0x5f
        /*0082*/ 	.short	0x0101


	//----- nvinfo : EIATTR_VRC_CTA_INIT_COUNT
	.align		4
        /*0084*/ 	.byte	0x02, 0x4a
	.zero		1
	.zero		1


	//----- nvinfo : EIATTR_EXIT_INSTR_OFFSETS
	.align		4
        /*0088*/ 	.byte	0x04, 0x1c
        /*008a*/ 	.short	(.L_59 - .L_58)


	//   ....[0]....
.L_58:
        /*008c*/ 	.word	0x00000080


	//   ....[1]....
        /*0090*/ 	.word	0x00000270


	//   ....[2]....
        /*0094*/ 	.word	0x000002e0


	//   ....[3]....
        /*0098*/ 	.word	0x00000310


	//   ....[4]....
        /*009c*/ 	.word	0x00000340


	//----- nvinfo : EIATTR_CRS_STACK_SIZE
	.align		4
.L_59:
        /*00a0*/ 	.byte	0x04, 0x1e
        /*00a2*/ 	.short	(.L_61 - .L_60)
.L_60:
        /*00a4*/ 	.word	0x00000000


	//----- nvinfo : EIATTR_CBANK_PARAM_SIZE
	.align		4
.L_61:
        /*00a8*/ 	.byte	0x03, 0x19
        /*00aa*/ 	.short	0x0038


	//----- nvinfo : EIATTR_PARAM_CBANK
	.align		4
        /*00ac*/ 	.byte	0x04, 0x0a
        /*00ae*/ 	.short	(.L_63 - .L_62)
	.align		4
.L_62:
        /*00b0*/ 	.word	index@(.nv.constant0._Z12isValidColoriPiS_S_S_S_Pb)
        /*00b4*/ 	.short	0x0380
        /*00b6*/ 	.short	0x0038


	//----- nvinfo : EIATTR_SW_WAR
	.align		4
.L_63:
        /*00b8*/ 	.byte	0x04, 0x36
        /*00ba*/ 	.short	(.L_65 - .L_64)
.L_64:
        /*00bc*/ 	.word	0x00000008
.L_65:


//--------------------- .nv.info._Z13threeColoringiPiS_S_S_S_S_Pb --------------------------
	.section	.nv.info._Z13threeColoringiPiS_S_S_S_S_Pb,"",@"SHT_CUDA_INFO"
	.sectionflags	@""
	.align	4


	//----- nvinfo : EIATTR_CUDA_API_VERSION
	.align		4
        /*0000*/ 	.byte	0x04, 0x37
        /*0002*/ 	.short	(.L_67 - .L_66)
.L_66:
        /*0004*/ 	.word	0x00000082


	//----- nvinfo : EIATTR_KPARAM_INFO
	.align		4
.L_67:
        /*0008*/ 	.byte	0x04, 0x17
        /*000a*/ 	.short	(.L_69 - .L_68)
.L_68:
        /*000c*/ 	.word	0x00000000
        /*0010*/ 	.short	0x0007
        /*0012*/ 	.short	0x0038
        /*0014*/ 	.byte	0x00, 0xf5, 0x21, 0x00


	//----- nvinfo : EIATTR_KPARAM_INFO
	.align		4
.L_69:
        /*0018*/ 	.byte	0x04, 0x17
        /*001a*/ 	.short	(.L_71 - .L_70)
.L_70:
        /*001c*/ 	.word	0x00000000
        /*0020*/ 	.short	0x0006
        /*0022*/ 	.short	0x0030
        /*0024*/ 	.byte	0x00, 0xf5, 0x21, 0x00


	//----- nvinfo : EIATTR_KPARAM_INFO
	.align		4
.L_71:
        /*0028*/ 	.byte	0x04, 0x17
        /*002a*/ 	.short	(.L_73 - .L_72)
.L_72:
        /*002c*/ 	.word	0x00000000
        /*0030*/ 	.short	0x0005
        /*0032*/ 	.short	0x0028
        /*0034*/ 	.byte	0x00, 0xf5, 0x21, 0x00


	//----- nvinfo : EIATTR_KPARAM_INFO
	.align		4
.L_73:
        /*0038*/ 	.byte	0x04, 0x17
        /*003a*/ 	.short	(.L_75 - .L_74)
.L_74:
        /*003c*/ 	.word	0x00000000
        /*0040*/ 	.short	0x0004
        /*0042*/ 	.short	0x0020
        /*0044*/ 	.byte	0x00, 0xf5, 0x21, 0x00


	//----- nvinfo : EIATTR_KPARAM_INFO
	.align		4
.L_75:
        /*0048*/ 	.byte	0x04, 0x17
        /*004a*/ 	.short	(.L_77 - .L_76)
.L_76:
        /*004c*/ 	.word	0x00000000
        /*0050*/ 	.short	0x0003
        /*0052*/ 	.short	0x0018
        /*0054*/ 	.byte	0x00, 0xf5, 0x21, 0x00


	//----- nvinfo : EIATTR_KPARAM_INFO
	.align		4
.L_77:
        /*0058*/ 	.byte	0x04, 0x17
        /*005a*/ 	.short	(.L_79 - .L_78)
.L_78:
        /*005c*/ 	.word	0x00000000
        /*0060*/ 	.short	0x0002
        /*0062*/ 	.short	0x0010
        /*0064*/ 	.byte	0x00, 0xf5, 0x21, 0x00


	//----- nvinfo : EIATTR_KPARAM_INFO
	.align		4
.L_79:
        /*0068*/ 	.byte	0x04, 0x17
        /*006a*/ 	.short	(.L_81 - .L_80)
.L_80:
        /*006c*/ 	.word	0x00000000
        /*0070*/ 	.short	0x0001
        /*0072*/ 	.short	0x0008
        /*0074*/ 	.byte	0x00, 0xf5, 0x21, 0x00


	//----- nvinfo : EIATTR_KPARAM_INFO
	.align		4
.L_81:
        /*0078*/ 	.byte	0x04, 0x17
        /*007a*/ 	.short	(.L_83 - .L_82)
.L_82:
        /*007c*/ 	.word	0x00000000
        /*0080*/ 	.short	0x0000
        /*0082*/ 	.short	0x0000
        /*0084*/ 	.byte	0x00, 0xf0, 0x11, 0x00


	//----- nvinfo : EIATTR_SPARSE_MMA_MASK
	.align		4
.L_83:
        /*0088*/ 	.byte	0x03, 0x50
        /*008a*/ 	.short	0x0000


	//----- nvinfo : EIATTR_MAXREG_COUNT
	.align		4
        /*008c*/ 	.byte	0x03, 0x1b
        /*008e*/ 	.short	0x00ff


	//----- nvinfo : EIATTR_MERCURY_ISA_VERSION
	.align		4
        /*0090*/ 	.byte	0x03, 0x5f
        /*0092*/ 	.short	0x0101


	//----- nvinfo : EIATTR_VRC_CTA_INIT_COUNT
	.align		4
        /*0094*/ 	.byte	0x02, 0x4a
	.zero		1
	.zero		1


	//----- nvinfo : EIATTR_EXIT_INSTR_OFFSETS
	.align		4
        /*0098*/ 	.byte	0x04, 0x1c
        /*009a*/ 	.short	(.L_85 - .L_84)


	//   ....[0]....
.L_84:
        /*009c*/ 	.word	0x00000080


	//   ....[1]....
        /*00a0*/ 	.word	0x000000f0


	//   ....[2]....
        /*00a4*/ 	.word	0x00000340


	//   ....[3]....
        /*00a8*/ 	.word	0x000003b0


	//   ....[4]....
        /*00ac*/ 	.word	0x00000400


	//----- nvinfo : EIATTR_CRS_STACK_SIZE
	.align		4
.L_85:
        /*00b0*/ 	.byte	0x04, 0x1e
        /*00b2*/ 	.short	(.L_87 - .L_86)
.L_86:
        /*00b4*/ 	.word	0x00000000


	//----- nvinfo : EIATTR_CBANK_PARAM_SIZE
	.align		4
.L_87:
        /*00b8*/ 	.byte	0x03, 0x19
        /*00ba*/ 	.short	0x0040


	//----- nvinfo : EIATTR_PARAM_CBANK
	.align		4
        /*00bc*/ 	.byte	0x04, 0x0a
        /*00be*/ 	.short	(.L_89 - .L_88)
	.align		4
.L_88:
        /*00c0*/ 	.word	index@(.nv.constant0._Z13threeColoringiPiS_S_S_S_S_Pb)
        /*00c4*/ 	.short	0x0380
        /*00c6*/ 	.short	0x0040


	//----- nvinfo : EIATTR_SW_WAR
	.align		4
.L_89:
        /*00c8*/ 	.byte	0x04, 0x36
        /*00ca*/ 	.short	(.L_91 - .L_90)
.L_90:
        /*00cc*/ 	.word	0x00000008
.L_91:


//--------------------- .nv.info._Z26partialColoringBadVerticesiPiS_S_S_S_S_Pb --------------------------
	.section	.nv.info._Z26partialColoringBadVerticesiPiS_S_S_S_S_Pb,"",@"SHT_CUDA_INFO"
	.sectionflags	@""
	.align	4


	//----- nvinfo : EIATTR_CUDA_API_VERSION
	.align		4
        /*0000*/ 	.byte	0x04, 0x37
        /*0002*/ 	.short	(.L_93 - .L_92)
.L_92:
        /*0004*/ 	.word	0x00000082


	//----- nvinfo : EIATTR_KPARAM_INFO
	.align		4
.L_93:
        /*0008*/ 	.byte	0x04, 0x17
        /*000a*/ 	.short	(.L_95 - .L_94)
.L_94:
        /*000c*/ 	.word	0x00000000
        /*0010*/ 	.short	0x0007
        /*0012*/ 	.short	0x0038
        /*0014*/ 	.byte	0x00, 0xf5, 0x21, 0x00


	//----- nvinfo : EIATTR_KPARAM_INFO
	.align		4
.L_95:
        /*0018*/ 	.byte	0x04, 0x17
        /*001a*/ 	.short	(.L_97 - .L_96)
.L_96:
        /*001c*/ 	.word	0x00000000
        /*0020*/ 	.short	0x0006
        /*0022*/ 	.short	0x0030
        /*0024*/ 	.byte	0x00, 0xf5, 0x21, 0x00


	//----- nvinfo : EIATTR_KPARAM_INFO
	.align		4
.L_97:
        /*0028*/ 	.byte	0x04, 0x17
        /*002a*/ 	.short	(.L_99 - .L_98)
.L_98:
        /*002c*/ 	.word	0x00000000
        /*0030*/ 	.short	0x0005
        /*0032*/ 	.short	0x0028
        /*0034*/ 	.byte	0x00, 0xf5, 0x21, 0x00


	//----- nvinfo : EIATTR_KPARAM_INFO
	.align		4
.L_99:
        /*0038*/ 	.byte	0x04, 0x17
        /*003a*/ 	.short	(.L_101 - .L_100)
.L_100:
        /*003c*/ 	.word	0x00000000
        /*0040*/ 	.short	0x0004
        /*0042*/ 	.short	0x0020
        /*0044*/ 	.byte	0x00, 0xf5, 0x21, 0x00


	//----- nvinfo : EIATTR_KPARAM_INFO
	.align		4
.L_101:
        /*0048*/ 	.byte	0x04, 0x17
        /*004a*/ 	.short	(.L_103 - .L_102)
.L_102:
        /*004c*/ 	.word	0x00000000
        /*0050*/ 	.short	0x0003
        /*0052*/ 	.short	0x0018
        /*0054*/ 	.byte	0x00, 0xf5, 0x21, 0x00


	//----- nvinfo : EIATTR_KPARAM_INFO
	.align		4
.L_103:
        /*0058*/ 	.byte	0x04, 0x17
        /*005a*/ 	.short	(.L_105 - .L_104)
.L_104:
        /*005c*/ 	.word	0x00000000
        /*0060*/ 	.short	0x0002
        /*0062*/ 	.short	0x0010
        /*0064*/ 	.byte	0x00, 0xf5, 0x21, 0x00


	//----- nvinfo : EIATTR_KPARAM_INFO
	.align		4
.L_105:
        /*0068*/ 	.byte	0x04, 0x17
        /*006a*/ 	.short	(.L_107 - .L_106)
.L_106:
        /*006c*/ 	.word	0x00000000
        /*0070*/ 	.short	0x0001
        /*0072*/ 	.short	0x0008
        /*0074*/ 	.byte	0x00, 0xf5, 0x21, 0x00


	//----- nvinfo : EIATTR_KPARAM_INFO
	.align		4
.L_107:
        /*0078*/ 	.byte	0x04, 0x17
        /*007a*/ 	.short	(.L_109 - .L_108)
.L_108:
        /*007c*/ 	.word	0x00000000
        /*0080*/ 	.short	0x0000
        /*0082*/ 	.short	0x0000
        /*0084*/ 	.byte	0x00, 0xf0, 0x11, 0x00


	//----- nvinfo : EIATTR_SPARSE_MMA_MASK
	.align		4
.L_109:
        /*0088*/ 	.byte	0x03, 0x50
        /*008a*/ 	.short	0x0000


	//----- nvinfo : EIATTR_MAXREG_COUNT
	.align		4
        /*008c*/ 	.byte	0x03, 0x1b
        /*008e*/ 	.short	0x00ff


	//----- nvinfo : EIATTR_MERCURY_ISA_VERSION
	.align		4
        /*0090*/ 	.byte	0x03, 0x5f
        /*0092*/ 	.short	0x0101


	//----- nvinfo : EIATTR_VRC_CTA_INIT_COUNT
	.align		4
        /*0094*/ 	.byte	0x02, 0x4a
	.zero		1
	.zero		1


	//----- nvinfo : EIATTR_EXIT_INSTR_OFFSETS
	.align		4
        /*0098*/ 	.byte	0x04, 0x1c
        /*009a*/ 	.short	(.L_111 - .L_110)


	//   ....[0]....
.L_110:
        /*009c*/ 	.word	0x00000080


	//   ....[1]....
        /*00a0*/ 	.word	0x000000f0


	//   ....[2]....
        /*00a4*/ 	.word	0x00000170


	//   ....[3]....
        /*00a8*/ 	.word	0x00000380


	//   ....[4]....
        /*00ac*/ 	.word	0x000003f0


	//   ....[5]....
        /*00b0*/ 	.word	0x00000440


	//----- nvinfo : EIATTR_CRS_STACK_SIZE
	.align		4
.L_111:
        /*00b4*/ 	.byte	0x04, 0x1e
        /*00b6*/ 	.short	(.L_113 - .L_112)
.L_112:
        /*00b8*/ 	.word	0x00000000


	//----- nvinfo : EIATTR_CBANK_PARAM_SIZE
	.align		4
.L_113:
        /*00bc*/ 	.byte	0x03, 0x19
        /*00be*/ 	.short	0x0040


	//----- nvinfo : EIATTR_PARAM_CBANK
	.align		4
        /*00c0*/ 	.byte	0x04, 0x0a
        /*00c2*/ 	.short	(.L_115 - .L_114)
	.align		4
.L_114:
        /*00c4*/ 	.word	index@(.nv.constant0._Z26partialColoringBadVerticesiPiS_S_S_S_S_Pb)
        /*00c8*/ 	.short	0x0380
        /*00ca*/ 	.short	0x0040


	//----- nvinfo : EIATTR_SW_WAR
	.align		4
.L_115:
        /*00cc*/ 	.byte	0x04, 0x36
        /*00ce*/ 	.short	(.L_117 - .L_116)
.L_116:
        /*00d0*/ 	.word	0x00000008
.L_117:


//--------------------- .nv.info._Z11badVerticesiPiS_S_S_S_S_Pb --------------------------
	.section	.nv.info._Z11badVerticesiPiS_S_S_S_S_Pb,"",@"SHT_CUDA_INFO"
	.sectionflags	@""
	.align	4


	//----- nvinfo : EIATTR_CUDA_API_VERSION
	.align		4
        /*0000*/ 	.byte	0x04, 0x37
        /*0002*/ 	.short	(.L_119 - .L_118)
.L_118:
        /*0004*/ 	.word	0x00000082


	//----- nvinfo : EIATTR_KPARAM_INFO
	.align		4
.L_119:
        /*0008*/ 	.byte	0x04, 0x17
        /*000a*/ 	.short	(.L_121 - .L_120)
.L_120:
        /*000c*/ 	.word	0x00000000
        /*0010*/ 	.short	0x0007
        /*0012*/ 	.short	0x0038
        /*0014*/ 	.byte	0x00, 0xf5, 0x21, 0x00


	//----- nvinfo : EIATTR_KPARAM_INFO
	.align		4
.L_121:
        /*0018*/ 	.byte	0x04, 0x17
        /*001a*/ 	.short	(.L_123 - .L_122)
.L_122:
        /*001c*/ 	.word	0x00000000
        /*0020*/ 	.short	0x0006
        /*0022*/ 	.short	0x0030
        /*0024*/ 	.byte	0x00, 0xf5, 0x21, 0x00


	//----- nvinfo : EIATTR_KPARAM_INFO
	.align		4
.L_123:
        /*0028*/ 	.byte	0x04, 0x17
        /*002a*/ 	.short	(.L_125 - .L_124)
.L_124:
        /*002c*/ 	.word	0x00000000
        /*0030*/ 	.short	0x0005
        /*0032*/ 	.short	0x0028
        /*0034*/ 	.byte	0x00, 0xf5, 0x21, 0x00


	//----- nvinfo : EIATTR_KPARAM_INFO
	.align		4
.L_125:
        /*0038*/ 	.byte	0x04, 0x17
        /*003a*/ 	.short	(.L_127 - .L_126)
.L_126:
        /*003c*/ 	.word	0x00000000
        /*0040*/ 	.short	0x0004
        /*0042*/ 	.short	0x0020
        /*0044*/ 	.byte	0x00, 0xf5, 0x21, 0x00


	//----- nvinfo : EIATTR_KPARAM_INFO
	.align		4
.L_127:
        /*0048*/ 	.byte	0x04, 0x17
        /*004a*/ 	.short	(.L_129 - .L_128)
.L_128:
        /*004c*/ 	.word	0x00000000
        /*0050*/ 	.short	0x0003
        /*0052*/ 	.short	0x0018
        /*0054*/ 	.byte	0x00, 0xf5, 0x21, 0x00


	//----- nvinfo : EIATTR_KPARAM_INFO
	.align		4
.L_129:
        /*0058*/ 	.byte	0x04, 0x17
        /*005a*/ 	.short	(.L_131 - .L_130)
.L_130:
        /*005c*/ 	.word	0x00000000
        /*0060*/ 	.short	0x0002
        /*0062*/ 	.short	0x0010
        /*0064*/ 	.byte	0x00, 0xf5, 0x21, 0x00


	//----- nvinfo : EIATTR_KPARAM_INFO
	.align		4
.L_131:
        /*0068*/ 	.byte	0x04, 0x17
        /*006a*/ 	.short	(.L_133 - .L_132)
.L_132:
        /*006c*/ 	.word	0x00000000
        /*0070*/ 	.short	0x0001
        /*0072*/ 	.short	0x0008
        /*0074*/ 	.byte	0x00, 0xf5, 0x21, 0x00


	//----- nvinfo : EIATTR_KPARAM_INFO
	.align		4
.L_133:
        /*0078*/ 	.byte	0x04, 0x17
        /*007a*/ 	.short	(.L_135 - .L_134)
.L_134:
        /*007c*/ 	.word	0x00000000
        /*0080*/ 	.short	0x0000
        /*0082*/ 	.short	0x0000
        /*0084*/ 	.byte	0x00, 0xf0, 0x11, 0x00


	//----- nvinfo : EIATTR_SPARSE_MMA_MASK
	.align		4
.L_135:
        /*0088*/ 	.byte	0x03, 0x50
        /*008a*/ 	.short	0x0000


	//----- nvinfo : EIATTR_MAXREG_COUNT
	.align		4
        /*008c*/ 	.byte	0x03, 0x1b
        /*008e*/ 	.short	0x00ff


	//----- nvinfo : EIATTR_MERCURY_ISA_VERSION
	.align		4
        /*0090*/ 	.byte	0x03, 0x5f
        /*0092*/ 	.short	0x0101


	//----- nvinfo : EIATTR_VRC_CTA_INIT_COUNT
	.align		4
        /*0094*/ 	.byte	0x02, 0x4a
	.zero		1
	.zero		1


	//----- nvinfo : EIATTR_EXIT_INSTR_OFFSETS
	.align		4
        /*0098*/ 	.byte	0x04, 0x1c
        /*009a*/ 	.short	(.L_137 - .L_136)


	//   ....[0]....
.L_136:
        /*009c*/ 	.word	0x00000080


	//   ....[1]....
        /*00a0*/ 	.word	0x000000d0


	//   ....[2]....
        /*00a4*/ 	.word	0x00000160


	//   ....[3]....
        /*00a8*/ 	.word	0x00000230


	//   ....[4]....
        /*00ac*/ 	.word	0x000003f0


	//   ....[5]....
        /*00b0*/ 	.word	0x00000470


	//----- nvinfo : EIATTR_CRS_STACK_SIZE
	.align		4
.L_137:
        /*00b4*/ 	.byte	0x04, 0x1e
        /*00b6*/ 	.short	(.L_139 - .L_138)
.L_138:
        /*00b8*/ 	.word	0x00000000


	//----- nvinfo : EIATTR_CBANK_PARAM_SIZE
	.align		4
.L_139:
        /*00bc*/ 	.byte	0x03, 0x19
        /*00be*/ 	.short	0x0040


	//----- nvinfo : EIATTR_PARAM_CBANK
	.align		4
        /*00c0*/ 	.byte	0x04, 0x0a
        /*00c2*/ 	.short	(.L_141 - .L_140)
	.align		4
.L_140:
        /*00c4*/ 	.word	index@(.nv.constant0._Z11badVerticesiPiS_S_S_S_S_Pb)
        /*00c8*/ 	.short	0x0380
        /*00ca*/ 	.short	0x0040


	//----- nvinfo : EIATTR_SW_WAR
	.align		4
.L_141:
        /*00cc*/ 	.byte	0x04, 0x36
        /*00ce*/ 	.short	(.L_143 - .L_142)
.L_142:
        /*00d0*/ 	.word	0x00000008
.L_143:


//--------------------- .nv.info._Z14getParentColoriPiS_S_ --------------------------
	.section	.nv.info._Z14getParentColoriPiS_S_,"",@"SHT_CUDA_INFO"
	.sectionflags	@""
	.align	4


	//----- nvinfo : EIATTR_CUDA_API_VERSION
	.align		4
        /*0000*/ 	.byte	0x04, 0x37
        /*0002*/ 	.short	(.L_145 - .L_144)
.L_144:
        /*0004*/ 	.word	0x00000082


	//----- nvinfo : EIATTR_KPARAM_INFO
	.align		4
.L_145:
        /*0008*/ 	.byte	0x04, 0x17
        /*000a*/ 	.short	(.L_147 - .L_146)
.L_146:
        /*000c*/ 	.word	0x00000000
        /*0010*/ 	.short	0x0003
        /*0012*/ 	.short	0x0018
        /*0014*/ 	.byte	0x00, 0xf5, 0x21, 0x00


	//----- nvinfo : EIATTR_KPARAM_INFO
	.align		4
.L_147:
        /*0018*/ 	.byte	0x04, 0x17
        /*001a*/ 	.short	(.L_149 - .L_148)
.L_148:
        /*001c*/ 	.word	0x00000000
        /*0020*/ 	.short	0x0002
        /*0022*/ 	.short	0x0010
        /*0024*/ 	.byte	0x00, 0xf5, 0x21, 0x00


	//----- nvinfo : EIATTR_KPARAM_INFO
	.align		4
.L_149:
        /*0028*/ 	.byte	0x04, 0x17
        /*002a*/ 	.short	(.L_151 - .L_150)
.L_150:
        /*002c*/ 	.word	0x00000000
        /*0030*/ 	.short	0x0001
        /*0032*/ 	.short	0x0008
        /*0034*/ 	.byte	0x00, 0xf5, 0x21, 0x00


	//----- nvinfo : EIATTR_KPARAM_INFO
	.align		4
.L_151:
        /*0038*/ 	.byte	0x04, 0x17
        /*003a*/ 	.short	(.L_153 - .L_152)
.L_152:
        /*003c*/ 	.word	0x00000000
        /*0040*/ 	.short	0x0000
        /*0042*/ 	.short	0x0000
        /*0044*/ 	.byte	0x00, 0xf0, 0x11, 0x00


	//----- nvinfo : EIATTR_SPARSE_MMA_MASK
	.align		4
.L_153:
        /*0048*/ 	.byte	0x03, 0x50
        /*004a*/ 	.short	0x0000


	//----- nvinfo : EIATTR_MAXREG_COUNT
	.align		4
        /*004c*/ 	.byte	0x03, 0x1b
        /*004e*/ 	.short	0x00ff


	//----- nvinfo : EIATTR_MERCURY_ISA_VERSION
	.align		4
        /*0050*/ 	.byte	0x03, 0x5f
        /*0052*/ 	.short	0x0101


	//----- nvinfo : EIATTR_VRC_CTA_INIT_COUNT
	.align		4
        /*0054*/ 	.byte	0x02, 0x4a
	.zero		1
	.zero		1


	//----- nvinfo : EIATTR_EXIT_INSTR_OFFSETS
	.align		4
        /*0058*/ 	.byte	0x04, 0x1c
        /*005a*/ 	.short	(.L_155 - .L_154)


	//   ....[0]....
.L_154:
        /*005c*/ 	.word	0x00000080


	//   ....[1]....
        /*0060*/ 	.word	0x000000e0


	//   ....[2]....
        /*0064*/ 	.word	0x00000180


	//----- nvinfo : EIATTR_CBANK_PARAM_SIZE
	.align		4
.L_155:
        /*0068*/ 	.byte	0x03, 0x19
        /*006a*/ 	.short	0x0020


	//----- nvinfo : EIATTR_PARAM_CBANK
	.align		4
        /*006c*/ 	.byte	0x04, 0x0a
        /*006e*/ 	.short	(.L_157 - .L_156)
	.align		4
.L_156:
        /*0070*/ 	.word	index@(.nv.constant0._Z14getParentColoriPiS_S_)
        /*0074*/ 	.short	0x0380
        /*0076*/ 	.short	0x0020


	//----- nvinfo : EIATTR_SW_WAR
	.align		4
.L_157:
        /*0078*/ 	.byte	0x04, 0x36
        /*007a*/ 	.short	(.L_159 - .L_158)
.L_158:
        /*007c*/ 	.word	0x00000008
.L_159:


//--------------------- .nv.info._Z12updateColorsiPiS_ --------------------------
	.section	.nv.info._Z12updateColorsiPiS_,"",@"SHT_CUDA_INFO"
	.sectionflags	@""
	.align	4


	//----- nvinfo : EIATTR_CUDA_API_VERSION
	.align		4
        /*0000*/ 	.byte	0x04, 0x37
        /*0002*/ 	.short	(.L_161 - .L_160)
.L_160:
        /*0004*/ 	.word	0x00000082


	//----- nvinfo : EIATTR_KPARAM_INFO
	.align		4
.L_161:
        /*0008*/ 	.byte	0x04, 0x17
        /*000a*/ 	.short	(.L_163 - .L_162)
.L_162:
        /*000c*/ 	.word	0x00000000
        /*0010*/ 	.short	0x0002
        /*0012*/ 	.short	0x0010
        /*0014*/ 	.byte	0x00, 0xf5, 0x21, 0x00


	//----- nvinfo : EIATTR_KPARAM_INFO
	.align		4
.L_163:
        /*0018*/ 	.byte	0x04, 0x17
        /*001a*/ 	.short	(.L_165 - .L_164)
.L_164:
        /*001c*/ 	.word	0x00000000
        /*0020*/ 	.short	0x0001
        /*0022*/ 	.short	0x0008
        /*0024*/ 	.byte	0x00, 0xf5, 0x21, 0x00


	//----- nvinfo : EIATTR_KPARAM_INFO
	.align		4
.L_165:
        /*0028*/ 	.byte	0x04, 0x17
        /*002a*/ 	.short	(.L_167 - .L_166)
.L_166:
        /*002c*/ 	.word	0x00000000
        /*0030*/ 	.short	0x0000
        /*0032*/ 	.short	0x0000
        /*0034*/ 	.byte	0x00, 0xf0, 0x11, 0x00


	//----- nvinfo : EIATTR_SPARSE_MMA_MASK
	.align		4
.L_167:
        /*0038*/ 	.byte	0x03, 0x50
        /*003a*/ 	.short	0x0000


	//----- nvinfo : EIATTR_MAXREG_COUNT
	.align		4
        /*003c*/ 	.byte	0x03, 0x1b
        /*003e*/ 	.short	0x00ff


	//----- nvinfo : EIATTR_MERCURY_ISA_VERSION
	.align		4
        /*0040*/ 	.byte	0x03, 0x5f
        /*0042*/ 	.short	0x0101


	//----- nvinfo : EIATTR_VRC_CTA_INIT_COUNT
	.align		4
        /*0044*/ 	.byte	0x02, 0x4a
	.zero		1
	.zero		1


	//----- nvinfo : EIATTR_EXIT_INSTR_OFFSETS
	.align		4
        /*0048*/ 	.byte	0x04, 0x1c
        /*004a*/ 	.short	(.L_169 - .L_168)


	//   ....[0]....
.L_168:
        /*004c*/ 	.word	0x00000080


	//   ....[1]....
        /*0050*/ 	.word	0x00000100


	//----- nvinfo : EIATTR_CBANK_PARAM_SIZE
	.align		4
.L_169:
        /*0054*/ 	.byte	0x03, 0x19
        /*0056*/ 	.short	0x0018


	//----- nvinfo : EIATTR_PARAM_CBANK
	.align		4
        /*0058*/ 	.byte	0x04, 0x0a
        /*005a*/ 	.short	(.L_171 - .L_170)
	.align		4
.L_170:
        /*005c*/ 	.word	index@(.nv.constant0._Z12updateColorsiPiS_)
        /*0060*/ 	.short	0x0380
        /*0062*/ 	.short	0x0018


	//----- nvinfo : EIATTR_SW_WAR
	.align		4
.L_171:
        /*0064*/ 	.byte	0x04, 0x36
        /*0066*/ 	.short	(.L_173 - .L_172)
.L_172:
        /*0068*/ 	.word	0x00000008
.L_173:


//--------------------- .nv.info._Z16sixColoringTreesiPiS_S_S_ --------------------------
	.section	.nv.info._Z16sixColoringTreesiPiS_S_S_,"",@"SHT_CUDA_INFO"
	.sectionflags	@""
	.align	4


	//----- nvinfo : EIATTR_CUDA_API_VERSION
	.align		4
        /*0000*/ 	.byte	0x04, 0x37
        /*0002*/ 	.short	(.L_175 - .L_174)
.L_174:
        /*0004*/ 	.word	0x00000082


	//----- nvinfo : EIATTR_KPARAM_INFO
	.align		4
.L_175:
        /*0008*/ 	.byte	0x04, 0x17
        /*000a*/ 	.short	(.L_177 - .L_176)
.L_176:
        /*000c*/ 	.word	0x00000000
        /*0010*/ 	.short	0x0004
        /*0012*/ 	.short	0x0020
        /*0014*/ 	.byte	0x00, 0xf5, 0x21, 0x00


	//----- nvinfo : EIATTR_KPARAM_INFO
	.align		4
.L_177:
        /*0018*/ 	.byte	0x04, 0x17
        /*001a*/ 	.short	(.L_179 - .L_178)
.L_178:
        /*001c*/ 	.word	0x00000000
        /*0020*/ 	.short	0x0003
        /*0022*/ 	.short	0x0018
        /*0024*/ 	.byte	0x00, 0xf5, 0x21, 0x00


	//----- nvinfo : EIATTR_KPARAM_INFO
	.align		4
.L_179:
        /*0028*/ 	.byte	0x04, 0x17
        /*002a*/ 	.short	(.L_181 - .L_180)
.L_180:
        /*002c*/ 	.word	0x00000000
        /*0030*/ 	.short	0x0002
        /*0032*/ 	.short	0x0010
        /*0034*/ 	.byte	0x00, 0xf5, 0x21, 0x00


	//----- nvinfo : EIATTR_KPARAM_INFO
	.align		4
.L_181:
        /*0038*/ 	.byte	0x04, 0x17
        /*003a*/ 	.short	(.L_183 - .L_182)
.L_182:
        /*003c*/ 	.word	0x00000000
        /*0040*/ 	.short	0x0001
        /*0042*/ 	.short	0x0008
        /*0044*/ 	.byte	0x00, 0xf5, 0x21, 0x00


	//----- nvinfo : EIATTR_KPARAM_INFO
	.align		4
.L_183:
        /*0048*/ 	.byte	0x04, 0x17
        /*004a*/ 	.short	(.L_185 - .L_184)
.L_184:
        /*004c*/ 	.word	0x00000000
        /*0050*/ 	.short	0x0000
        /*0052*/ 	.short	0x0000
        /*0054*/ 	.byte	0x00, 0xf0, 0x11, 0x00


	//----- nvinfo : EIATTR_SPARSE_MMA_MASK
	.align		4
.L_185:
        /*0058*/ 	.byte	0x03, 0x50
        /*005a*/ 	.short	0x0000


	//----- nvinfo : EIATTR_MAXREG_COUNT
	.align		4
        /*005c*/ 	.byte	0x03, 0x1b
        /*005e*/ 	.short	0x00ff


	//----- nvinfo : EIATTR_MERCURY_ISA_VERSION
	.align		4
        /*0060*/ 	.byte	0x03, 0x5f
        /*0062*/ 	.short	0x0101


	//----- nvinfo : EIATTR_VRC_CTA_INIT_COUNT
	.align		4
        /*0064*/ 	.byte	0x02, 0x4a
	.zero		1
	.zero		1


	//----- nvinfo : EIATTR_EXIT_INSTR_OFFSETS
	.align		4
        /*0068*/ 	.byte	0x04, 0x1c
        /*006a*/ 	.short	(.L_187 - .L_186)


	//   ....[0]....
.L_186:
        /*006c*/ 	.word	0x00000080


	//   ....[1]....
        /*0070*/ 	.word	0x000001e0


	//----- nvinfo : EIATTR_CBANK_PARAM_SIZE
	.align		4
.L_187:
        /*0074*/ 	.byte	0x03, 0x19
        /*0076*/ 	.short	0x0028


	//----- nvinfo : EIATTR_PARAM_CBANK
	.align		4
        /*0078*/ 	.byte	0x04, 0x0a
        /*007a*/ 	.short	(.L_189 - .L_188)
	.align		4
.L_188:
        /*007c*/ 	.word	index@(.nv.constant0._Z16sixColoringTreesiPiS_S_S_)
        /*0080*/ 	.short	0x0380
        /*0082*/ 	.short	0x0028


	//----- nvinfo : EIATTR_SW_WAR
	.align		4
.L_189:
        /*0084*/ 	.byte	0x04, 0x36
        /*0086*/ 	.short	(.L_191 - .L_190)
.L_190:
        /*0088*/ 	.word	0x00000008
.L_191:


//--------------------- .nv.callgraph             --------------------------
	.section	.nv.callgraph,"",@"SHT_CUDA_CALLGRAPH"
	.align	4
	.sectionentsize	8
	.align		4
        /*0000*/ 	.word	0x00000000
	.align		4
        /*0004*/ 	.word	0xffffffff
	.align		4
        /*0008*/ 	.word	0x00000000
	.align		4
        /*000c*/ 	.word	0xfffffffe
	.align		4
        /*0010*/ 	.word	0x00000000
	.align		4
        /*0014*/ 	.word	0xfffffffd
	.align		4
        /*0018*/ 	.word	0x00000000
	.align		4
        /*001c*/ 	.word	0xfffffffc


//--------------------- .text._Z12isValidColoriPiS_S_S_S_Pb --------------------------
	.section	.text._Z12isValidColoriPiS_S_S_S_Pb,"ax",@progbits
	.align	128
        .global         _Z12isValidColoriPiS_S_S_S_Pb
        .type           _Z12isValidColoriPiS_S_S_S_Pb,@function
        .size           _Z12isValidColoriPiS_S_S_S_Pb,(.L_x_21 - _Z12isValidColoriPiS_S_S_S_Pb)
        .other          _Z12isValidColoriPiS_S_S_S_Pb,@"STO_CUDA_ENTRY STV_DEFAULT"
_Z12isValidColoriPiS_S_S_S_Pb:
.text._Z12isValidColoriPiS_S_S_S_Pb:
[----:B------:R-:W-:Y:S01]  /*0000*/  LDC R1, c[0x0][0x37c] ;  /* 0x0000df00ff017b82 */ /* 0x000fe20000000800 */
[----:B------:R-:W0:Y:S07]  /*0010*/  S2R R11, SR_TID.X ;  /* 0x00000000000b7919 */ /* 0x000e2e0000002100 */
[----:B------:R-:W0:Y:S01]  /*0020*/  S2UR UR4, SR_CTAID.X ;  /* 0x00000000000479c3 */ /* 0x000e220000002500 */
[----:B------:R-:W1:Y:S07]  /*0030*/  LDCU UR5, c[0x0][0x380] ;  /* 0x00007000ff0577ac */ /* 0x000e6e0008000800 */
[----:B------:R-:W0:Y:S02]  /*0040*/  LDC R0, c[0x0][0x360] ;  /* 0x0000d800ff007b82 */ /* 0x000e240000000800 */
[----:B0-----:R-:W-:-:S05]  /*0050*/  IMAD R11, R0, UR4, R11 ;  /* 0x00000004000b7c24 */ /* 0x001fca000f8e020b */
[----:B-1----:R-:W-:-:S04]  /*0060*/  ISETP.GT.AND P0, PT, R11, UR5, PT ;  /* 0x000000050b007c0c */ /* 0x002fc8000bf04270 */
[----:B------:R-:W-:-:S13]  /*0070*/  ISETP.EQ.OR P0, PT, R11, RZ, P0 ;  /* 0x000000ff0b00720c */ /* 0x000fda0000702670 */
[----:B------:R-:W-:Y:S05]  /*0080*/  @P0 EXIT ;  /* 0x000000000000094d */ /* 0x000fea0003800000 */
[----:B------:R-:W0:Y:S01]  /*0090*/  LDC.64 R6, c[0x0][0x3a0] ;  /* 0x0000e800ff067b82 */ /* 0x000e220000000a00 */
[----:B------:R-:W1:Y:S01]  /*00a0*/  LDCU.64 UR4, c[0x0][0x358] ;  /* 0x00006b00ff0477ac */ /* 0x000e620008000a00 */
[----:B------:R-:W2:Y:S06]  /*00b0*/  LDCU.64 UR6, c[0x0][0x3a8] ;  /* 0x00007500ff0677ac */ /* 0x000eac0008000a00 */
[----:B------:R-:W3:Y:S01]  /*00c0*/  LDC.64 R2, c[0x0][0x3a8] ;  /* 0x0000ea00ff027b82 */ /* 0x000ee20000000a00 */
[----:B0-----:R-:W-:-:S05]  /*00d0*/  IMAD.WIDE R6, R11, 0x4, R6 ;  /* 0x000000040b067825 */ /* 0x001fca00078e0206 */
[----:B-1----:R-:W4:Y:S01]  /*00e0*/  LDG.E R10, desc[UR4][R6.64] ;  /* 0x00000004060a7981 */ /* 0x002f22000c1e1900 */
[----:B---3--:R-:W-:-:S05]  /*00f0*/  IMAD.WIDE R4, R11, 0x4, R2 ;  /* 0x000000040b047825 */ /* 0x008fca00078e0202 */
[----:B------:R0:W5:Y:S01]  /*0100*/  LDG.E R0, desc[UR4][R4.64] ;  /* 0x0000000404007981 */ /* 0x000162000c1e1900 */
[----:B------:R-:W-:Y:S01]  /*0110*/  BSSY.RECONVERGENT B0, `(.L_x_0) ;  /* 0x0000014000007945 */ /* 0x000fe20003800200 */
[----:B----4-:R-:W-:-:S13]  /*0120*/  ISETP.GE.AND P0, PT, R10, 0x1, PT ;  /* 0x000000010a00780c */ /* 0x010fda0003f06270 */
[----:B0-2---:R-:W-:Y:S05]  /*0130*/  @!P0 BRA `(.L_x_1) ;  /* 0x0000000000448947 */ /* 0x005fea0003800000 */
[----:B------:R-:W0:Y:S08]  /*0140*/  LDC.64 R2, c[0x0][0x388] ;  /* 0x0000e200ff027b82 */ /* 0x000e300000000a00 */
[----:B------:R-:W1:Y:S01]  /*0150*/  LDC.64 R8, c[0x0][0x398] ;  /* 0x0000e600ff087b82 */ /* 0x000e620000000a00 */
[----:B0-----:R-:W-:-:S05]  /*0160*/  IMAD.WIDE R2, R11, 0x4, R2 ;  /* 0x000000040b027825 */ /* 0x001fca00078e0202 */
[----:B------:R0:W5:Y:S01]  /*0170*/  LDG.E R12, desc[UR4][R2.64] ;  /* 0x00000004020c7981 */ /* 0x000162000c1e1900 */
[----:B------:R-:W-:-:S07]  /*0180*/  HFMA2 R13, -RZ, RZ, 0, 0 ;  /* 0x00000000ff0d7431 */ /* 0x000fce00000001ff */
.L_x_3:
[----:B-----5:R-:W-:-:S05]  /*0190*/  IADD3 R5, PT, PT, R12, R13, RZ ;  /* 0x0000000d0c057210 */ /* 0x020fca0007ffe0ff */
[----:B-1----:R-:W-:-:S06]  /*01a0*/  IMAD.WIDE R4, R5, 0x4, R8 ;  /* 0x0000000405047825 */ /* 0x002fcc00078e0208 */
[----:B------:R-:W2:Y:S01]  /*01b0*/  LDG.E R5, desc[UR4][R4.64] ;  /* 0x0000000404057981 */ /* 0x000ea2000c1e1900 */
[----:B0-----:R-:W-:Y:S01]  /*01c0*/  MOV R3, UR7 ;  /* 0x0000000700037c02 */ /* 0x001fe20008000f00 */
[----:B------:R-:W-:-:S04]  /*01d0*/  IMAD.U32 R2, RZ, RZ, UR6 ;  /* 0x00000006ff027e24 */ /* 0x000fc8000f8e00ff */
[----:B--2---:R-:W-:-:S06]  /*01e0*/  IMAD.WIDE R6, R5, 0x4, R2 ;  /* 0x0000000405067825 */ /* 0x004fcc00078e0202 */
[----:B------:R-:W2:Y:S02]  /*01f0*/  LDG.E R7, desc[UR4][R6.64] ;  /* 0x0000000406077981 */ /* 0x000ea4000c1e1900 */
[----:B--2---:R-:W-:-:S13]  /*0200*/  ISETP.NE.AND P0, PT, R0, R7, PT ;  /* 0x000000070000720c */ /* 0x004fda0003f05270 */
[----:B------:R-:W-:Y:S05]  /*0210*/  @!P0 BRA `(.L_x_2) ;  /* 0x0000000000408947 */ /* 0x000fea0003800000 */
[----:B------:R-:W-:-:S05]  /*0220*/  VIADD R13, R13, 0x1 ;  /* 0x000000010d0d7836 */ /* 0x000fca0000000000 */
[----:B------:R-:W-:-:S13]  /*0230*/  ISETP.NE.AND P0, PT, R13, R10, PT ;  /* 0x0000000a0d00720c */ /* 0x000fda0003f05270 */
[----:B------:R-:W-:Y:S05]  /*0240*/  @P0 BRA `(.L_x_3) ;  /* 0xfffffffc00d00947 */ /* 0x000fea000383ffff */
.L_x_1:
[----:B------:R-:W-:Y:S05]  /*0250*/  BSYNC.RECONVERGENT B0 ;  /* 0x0000000000007941 */ /* 0x000fea0003800200 */
.L_x_0:
[----:B------:R-:W-:-:S13]  /*0260*/  ISETP.GE.AND P0, PT, R11, 0x2, PT ;  /* 0x000000020b00780c */ /* 0x000fda0003f06270 */
[----:B------:R-:W-:Y:S05]  /*0270*/  @!P0 EXIT ;  /* 0x000000000000894d */ /* 0x000fea0003800000 */
[----:B------:R-:W0:Y:S02]  /*0280*/  LDC.64 R4, c[0x0][0x390] ;  /* 0x0000e400ff047b82 */ /* 0x000e240000000a00 */
[----:B0-----:R-:W-:-:S06]  /*0290*/  IMAD.WIDE.U32 R4, R11, 0x4, R4 ;  /* 0x000000040b047825 */ /* 0x001fcc00078e0004 */
[----:B------:R-:W2:Y:S02]  /*02a0*/  LDG.E R5, desc[UR4][R4.64] ;  /* 0x0000000404057981 */ /* 0x000ea4000c1e1900 */
[----:B--2---:R-:W-:-:S06]  /*02b0*/  IMAD.WIDE R2, R5, 0x4, R2 ;  /* 0x0000000405027825 */ /* 0x004fcc00078e0202 */
[----:B------:R-:W2:Y:S02]  /*02c0*/  LDG.E R3, desc[UR4][R2.64] ;  /* 0x0000000402037981 */ /* 0x000ea4000c1e1900 */
[----:B--2--5:R-:W-:-:S13]  /*02d0*/  ISETP.NE.AND P0, PT, R0, R3, PT ;  /* 0x000000030000720c */ /* 0x024fda0003f05270 */
[----:B------:R-:W-:Y:S05]  /*02e0*/  @P0 EXIT ;  /* 0x000000000000094d */ /* 0x000fea0003800000 */
[----:B------:R-:W0:Y:S02]  /*02f0*/  LDC.64 R2, c[0x0][0x3b0] ;  /* 0x0000ec00ff027b82 */ /* 0x000e240000000a00 */
[----:B0-----:R-:W-:Y:S01]  /*0300*/  STG.E.U8 desc[UR4][R2.64], RZ ;  /* 0x000000ff02007986 */ /* 0x001fe2000c101104 */
[----:B------:R-:W-:Y:S05]  /*0310*/  EXIT ;  /* 0x000000000000794d */ /* 0x000fea0003800000 */
.L_x_2:
[----:B------:R-:W0:Y:S02]  /*0320*/  LDC.64 R2, c[0x0][0x3b0] ;  /* 0x0000ec00ff027b82 */ /* 0x000e240000000a00 */
[----:B0-----:R-:W-:Y:S01]  /*0330*/  STG.E.U8 desc[UR4][R2.64], RZ ;  /* 0x000000ff02007986 */ /* 0x001fe2000c101104 */
[----:B------:R-:W-:Y:S05]  /*0340*/  EXIT ;  /* 0x000000000000794d */ /* 0x000fea0003800000 */
.L_x_4:
[----:B------:R-:W-:-:S00]  /*0350*/  BRA `(.L_x_4) ;  /* 0xfffffffc00fc7947 */ /* 0x000fc0000383ffff */
[----:B------:R-:W-:-:S00]  /*0360*/  NOP ;  /* 0x0000000000007918 */ /* 0x000fc00000000000 */
        /* <DEDUP_REMOVED lines=9> */
.L_x_21:


//--------------------- .text._Z13threeColoringiPiS_S_S_S_S_Pb --------------------------
	.section	.text._Z13threeColoringiPiS_S_S_S_S_Pb,"ax",@progbits
	.align	128
        .global         _Z13threeColoringiPiS_S_S_S_S_Pb
        .type           _Z13threeColoringiPiS_S_S_S_S_Pb,@function
        .size           _Z13threeColoringiPiS_S_S_S_S_Pb,(.L_x_22 - _Z13threeColoringiPiS_S_S_S_S_Pb)
        .other          _Z13threeColoringiPiS_S_S_S_S_Pb,@"STO_CUDA_ENTRY STV_DEFAULT"
_Z13threeColoringiPiS_S_S_S_S_Pb:
.text._Z13threeColoringiPiS_S_S_S_S_Pb:
[----:B------:R-:W-:Y:S01]  /*0000*/  LDC R1, c[0x0][0x37c] ;  /* 0x0000df00ff017b82 */ /* 0x000fe20000000800 */
[----:B------:R-:W0:Y:S07]  /*0010*/  S2R R0, SR_TID.X ;  /* 0x0000000000007919 */ /* 0x000e2e0000002100 */
[----:B------:R-:W0:Y:S01]  /*0020*/  S2UR UR4, SR_CTAID.X ;  /* 0x00000000000479c3 */ /* 0x000e220000002500 */
[----:B------:R-:W1:Y:S07]  /*0030*/  LDCU UR5, c[0x0][0x380] ;  /* 0x00007000ff0577ac */ /* 0x000e6e0008000800 */
[----:B------:R-:W0:Y:S02]  /*0040*/  LDC R3, c[0x0][0x360] ;  /* 0x0000d800ff037b82 */ /* 0x000e240000000800 */
[----:B0-----:R-:W-:-:S05]  /*0050*/  IMAD R0, R3, UR4, R0 ;  /* 0x0000000403007c24 */ /* 0x001fca000f8e0200 */
[----:B------:R-:W-:-:S04]  /*0060*/  ISETP.GE.U32.AND P0, PT, R0, 0x2, PT ;  /* 0x000000020000780c */ /* 0x000fc80003f06070 */
[----:B-1----:R-:W-:-:S13]  /*0070*/  ISETP.GT.OR P0, PT, R0, UR5, !P0 ;  /* 0x0000000500007c0c */ /* 0x002fda000c704670 */
[----:B------:R-:W-:Y:S05]  /*0080*/  @P0 EXIT ;  /* 0x000000000000094d */ /* 0x000fea0003800000 */
[----:B------:R-:W0:Y:S01]  /*0090*/  LDCU.64 UR6, c[0x0][0x3b8] ;  /* 0x00007700ff0677ac */ /* 0x000e220008000a00 */
[----:B------:R-:W1:Y:S01]  /*00a0*/  LDCU.64 UR4, c[0x0][0x358] ;  /* 0x00006b00ff0477ac */ /* 0x000e620008000a00 */
[----:B0-----:R-:W-:-:S04]  /*00b0*/  IADD3 R4, P0, PT, R0, UR6, RZ ;  /* 0x0000000600047c10 */ /* 0x001fc8000ff1e0ff */
[----:B------:R-:W-:-:S05]  /*00c0*/  LEA.HI.X.SX32 R5, R0, UR7, 0x1, P0 ;  /* 0x0000000700057c11 */ /* 0x000fca00080f0eff */
[----:B-1----:R-:W2:Y:S02]  /*00d0*/  LDG.E.U8 R2, desc[UR4][R4.64] ;  /* 0x0000000404027981 */ /* 0x002ea4000c1e1100 */
[----:B--2---:R-:W-:-:S13]  /*00e0*/  ISETP.NE.AND P0, PT, R2, RZ, PT ;  /* 0x000000ff0200720c */ /* 0x004fda0003f05270 */
[----:B------:R-:W-:Y:S05]  /*00f0*/  @!P0 EXIT ;  /* 0x000000000000894d */ /* 0x000fea0003800000 */
[----:B------:R-:W0:Y:S01]  /*0100*/  LDC.64 R6, c[0x0][0x390] ;  /* 0x0000e400ff067b82 */ /* 0x000e220000000a00 */
[----:B------:R1:W-:Y:S07]  /*0110*/  STG.E.U8 desc[UR4][R4.64], RZ ;  /* 0x000000ff04007986 */ /* 0x0003ee000c101104 */
[----:B------:R-:W2:Y:S08]  /*0120*/  LDC.64 R10, c[0x0][0x3a0] ;  /* 0x0000e800ff0a7b82 */ /* 0x000eb00000000a00 */
[----:B------:R-:W3:Y:S01]  /*0130*/  LDC.64 R2, c[0x0][0x3a8] ;  /* 0x0000ea00ff027b82 */ /* 0x000ee20000000a00 */
[----:B0-----:R-:W-:-:S06]  /*0140*/  IMAD.WIDE R6, R0, 0x4, R6 ;  /* 0x0000000400067825 */ /* 0x001fcc00078e0206 */
[----:B------:R-:W3:Y:S01]  /*0150*/  LDG.E R7, desc[UR4][R6.64] ;  /* 0x0000000406077981 */ /* 0x000ee2000c1e1900 */
[----:B--2---:R-:W-:-:S06]  /*0160*/  IMAD.WIDE R10, R0, 0x4, R10 ;  /* 0x00000004000a7825 */ /* 0x004fcc00078e020a */
[----:B------:R-:W2:Y:S01]  /*0170*/  LDG.E R10, desc[UR4][R10.64] ;  /* 0x000000040a0a7981 */ /* 0x000ea2000c1e1900 */
[----:B---3--:R-:W-:-:S05]  /*0180*/  IMAD.WIDE R8, R7, 0x4, R2 ;  /* 0x0000000407087825 */ /* 0x008fca00078e0202 */
[----:B------:R1:W5:Y:S01]  /*0190*/  LDG.E R12, desc[UR4][R8.64] ;  /* 0x00000004080c7981 */ /* 0x000362000c1e1900 */
[----:B------:R-:W-:Y:S01]  /*01a0*/  BSSY.RECONVERGENT B0, `(.L_x_5) ;  /* 0x0000013000007945 */ /* 0x000fe20003800200 */
[----:B------:R-:W-:Y:S01]  /*01b0*/  IMAD.MOV.U32 R13, RZ, RZ, RZ ;  /* 0x000000ffff0d7224 */ /* 0x000fe200078e00ff */
[----:B--2---:R-:W-:-:S13]  /*01c0*/  ISETP.GE.AND P0, PT, R10, 0x1, PT ;  /* 0x000000010a00780c */ /* 0x004fda0003f06270 */
[----:B-1----:R-:W-:Y:S05]  /*01d0*/  @!P0 BRA `(.L_x_6) ;  /* 0x00000000003c8947 */ /* 0x002fea0003800000 */
[----:B------:R-:W0:Y:S08]  /*01e0*/  LDC.64 R4, c[0x0][0x388] ;  /* 0x0000e200ff047b82 */ /* 0x000e300000000a00 */
[----:B------:R-:W1:Y:S01]  /*01f0*/  LDC.64 R8, c[0x0][0x398] ;  /* 0x0000e600ff087b82 */ /* 0x000e620000000a00 */
[----:B0-----:R-:W-:-:S05]  /*0200*/  IMAD.WIDE R4, R0, 0x4, R4 ;  /* 0x0000000400047825 */ /* 0x001fca00078e0204 */
[----:B------:R0:W5:Y:S01]  /*0210*/  LDG.E R11, desc[UR4][R4.64] ;  /* 0x00000004040b7981 */ /* 0x000162000c1e1900 */
[----:B------:R-:W-:-:S07]  /*0220*/  IMAD.MOV.U32 R14, RZ, RZ, RZ ;  /* 0x000000ffff0e7224 */ /* 0x000fce00078e00ff */
.L_x_7:
[----:B0----5:R-:W-:-:S05]  /*0230*/  IADD3 R5, PT, PT, R11, R14, RZ ;  /* 0x0000000e0b057210 */ /* 0x021fca0007ffe0ff */
[----:B-1----:R-:W-:-:S06]  /*0240*/  IMAD.WIDE R4, R5, 0x4, R8 ;  /* 0x0000000405047825 */ /* 0x002fcc00078e0208 */
[----:B------:R-:W2:Y:S02]  /*0250*/  LDG.E R5, desc[UR4][R4.64] ;  /* 0x0000000404057981 */ /* 0x000ea4000c1e1900 */
[----:B--2---:R-:W-:-:S05]  /*0260*/  IMAD.WIDE R6, R5, 0x4, R2 ;  /* 0x0000000405067825 */ /* 0x004fca00078e0202 */
[----:B------:R-:W2:Y:S01]  /*0270*/  LDG.E R13, desc[UR4][R6.64] ;  /* 0x00000004060d7981 */ /* 0x000ea2000c1e1900 */
[----:B------:R-:W-:-:S05]  /*0280*/  VIADD R14, R14, 0x1 ;  /* 0x000000010e0e7836 */ /* 0x000fca0000000000 */
[----:B------:R-:W-:Y:S02]  /*0290*/  ISETP.LT.AND P1, PT, R14, R10, PT ;  /* 0x0000000a0e00720c */ /* 0x000fe40003f21270 */
[----:B--2---:R-:W-:-:S04]  /*02a0*/  IADD3 R15, PT, PT, R13, -0x4, RZ ;  /* 0xfffffffc0d0f7810 */ /* 0x004fc80007ffe0ff */
[----:B------:R-:W-:-:S13]  /*02b0*/  ISETP.GE.U32.AND P0, PT, R15, -0x3, PT ;  /* 0xfffffffd0f00780c */ /* 0x000fda0003f06070 */
[----:B------:R-:W-:Y:S05]  /*02c0*/  @!P0 BRA P1, `(.L_x_7) ;  /* 0xfffffffc00d88947 */ /* 0x000fea000083ffff */
.L_x_6:
[----:B------:R-:W-:Y:S05]  /*02d0*/  BSYNC.RECONVERGENT B0 ;  /* 0x0000000000007941 */ /* 0x000fea0003800200 */
.L_x_5:
[----:B------:R-:W-:-:S04]  /*02e0*/  ISETP.NE.AND P0, PT, R13, 0x1, PT ;  /* 0x000000010d00780c */ /* 0x000fc80003f05270 */
[----:B-----5:R-:W-:-:S13]  /*02f0*/  ISETP.EQ.OR P0, PT, R12, 0x1, !P0 ;  /* 0x000000010c00780c */ /* 0x020fda0004702670 */
[----:B------:R-:W0:Y:S01]  /*0300*/  @!P0 LDC.64 R2, c[0x0][0x3b0] ;  /* 0x0000ec00ff028b82 */ /* 0x000e220000000a00 */
[----:B------:R-:W-:Y:S02]  /*0310*/  @!P0 IMAD.MOV.U32 R5, RZ, RZ, 0x1 ;  /* 0x00000001ff058424 */ /* 0x000fe400078e00ff */
[----:B0-----:R-:W-:-:S05]  /*0320*/  @!P0 IMAD.WIDE R2, R0, 0x4, R2 ;  /* 0x0000000400028825 */ /* 0x001fca00078e0202 */
[----:B------:R0:W-:Y:S01]  /*0330*/  @!P0 STG.E desc[UR4][R2.64], R5 ;  /* 0x0000000502008986 */ /* 0x0001e2000c101904 */
[----:B------:R-:W-:Y:S05]  /*0340*/  @!P0 EXIT ;  /* 0x000000000000894d */ /* 0x000fea0003800000 */
[----:B------:R-:W-:-:S04]  /*0350*/  ISETP.NE.AND P0, PT, R13, 0x2, PT ;  /* 0x000000020d00780c */ /* 0x000fc80003f05270 */
[----:B------:R-:W-:-:S13]  /*0360*/  ISETP.EQ.OR P0, PT, R12, 0x2, !P0 ;  /* 0x000000020c00780c */ /* 0x000fda0004702670 */
[----:B0-----:R-:W0:Y:S01]  /*0370*/  @!P0 LDC.64 R2, c[0x0][0x3b0] ;  /* 0x0000ec00ff028b82 */ /* 0x001e220000000a00 */
[----:B------:R-:W-:Y:S01]  /*0380*/  @!P0 MOV R5, 0x2 ;  /* 0x0000000200058802 */ /* 0x000fe20000000f00 */
[----:B0-----:R-:W-:-:S05]  /*0390*/  @!P0 IMAD.WIDE R2, R0, 0x4, R2 ;  /* 0x0000000400028825 */ /* 0x001fca00078e0202 */
[----:B------:R0:W-:Y:S01]  /*03a0*/  @!P0 STG.E desc[UR4][R2.64], R5 ;  /* 0x0000000502008986 */ /* 0x0001e2000c101904 */
[----:B------:R-:W-:Y:S05]  /*03b0*/  @!P0 EXIT ;  /* 0x000000000000894d */ /* 0x000fea0003800000 */
[----:B0-----:R-:W0:Y:S01]  /*03c0*/  LDC.64 R2, c[0x0][0x3b0] ;  /* 0x0000ec00ff027b82 */ /* 0x001e220000000a00 */
[----:B------:R-:W-:Y:S02]  /*03d0*/  IMAD.MOV.U32 R5, RZ, RZ, 0x3 ;  /* 0x00000003ff057424 */ /* 0x000fe400078e00ff */
[----:B0-----:R-:W-:-:S05]  /*03e0*/  IMAD.WIDE R2, R0, 0x4, R2 ;  /* 0x0000000400027825 */ /* 0x001fca00078e0202 */
[----:B------:R-:W-:Y:S01]  /*03f0*/  STG.E desc[UR4][R2.64], R5 ;  /* 0x0000000502007986 */ /* 0x000fe2000c101904 */
[----:B------:R-:W-:Y:S05]  /*0400*/  EXIT ;  /* 0x000000000000794d */ /* 0x000fea0003800000 */
.L_x_8:
        /* <DEDUP_REMOVED lines=15> */
.L_x_22:


//--------------------- .text._Z26partialColoringBadVerticesiPiS_S_S_S_S_Pb --------------------------
	.section	.text._Z26partialColoringBadVerticesiPiS_S_S_S_S_Pb,"ax",@progbits
	.align	128
        .global         _Z26partialColoringBadVerticesiPiS_S_S_S_S_Pb
        .type           _Z26partialColoringBadVerticesiPiS_S_S_S_S_Pb,@function
        .size           _Z26partialColoringBadVerticesiPiS_S_S_S_S_Pb,(.L_x_23 - _Z26partialColoringBadVerticesiPiS_S_S_S_S_Pb)
        .other          _Z26partialColoringBadVerticesiPiS_S_S_S_S_Pb,@"STO_CUDA_ENTRY STV_DEFAULT"
_Z26partialColoringBadVerticesiPiS_S_S_S_S_Pb:
.text._Z26partialColoringBadVerticesiPiS_S_S_S_S_Pb:
        /* <DEDUP_REMOVED lines=16> */
[----:B------:R-:W0:Y:S02]  /*0100*/  LDC.64 R2, c[0x0][0x390] ;  /* 0x0000e400ff027b82 */ /* 0x000e240000000a00 */
[----:B0-----:R-:W-:-:S05]  /*0110*/  IMAD.WIDE R2, R0, 0x4, R2 ;  /* 0x0000000400027825 */ /* 0x001fca00078e0202 */
[----:B------:R-:W2:Y:S02]  /*0120*/  LDG.E R9, desc[UR4][R2.64] ;  /* 0x0000000402097981 */ /* 0x000ea4000c1e1900 */
[----:B--2---:R-:W-:-:S04]  /*0130*/  IADD3 R4, P0, PT, R9, UR6, RZ ;  /* 0x0000000609047c10 */ /* 0x004fc8000ff1e0ff */
[----:B------:R-:W-:-:S05]  /*0140*/  LEA.HI.X.SX32 R5, R9, UR7, 0x1, P0 ;  /* 0x0000000709057c11 */ /* 0x000fca00080f0eff */
[----:B------:R-:W2:Y:S02]  /*0150*/  LDG.E.U8 R4, desc[UR4][R4.64] ;  /* 0x0000000404047981 */ /* 0x000ea4000c1e1100 */
[----:B--2---:R-:W-:-:S13]  /*0160*/  ISETP.NE.AND P0, PT, R4, RZ, PT ;  /* 0x000000ff0400720c */ /* 0x004fda0003f05270 */
[----:B------:R-:W-:Y:S05]  /*0170*/  @P0 EXIT ;  /* 0x000000000000094d */ /* 0x000fea0003800000 */
[----:B------:R-:W0:Y:S08]  /*0180*/  LDC.64 R6, c[0x0][0x3a0] ;  /* 0x0000e800ff067b82 */ /* 0x000e300000000a00 */
[----:B------:R-:W1:Y:S01]  /*0190*/  LDC.64 R2, c[0x0][0x3a8] ;  /* 0x0000ea00ff027b82 */ /* 0x000e620000000a00 */
[----:B0-----:R-:W-:-:S05]  /*01a0*/  IMAD.WIDE R6, R0, 0x4, R6 ;  /* 0x0000000400067825 */ /* 0x001fca00078e0206 */
[----:B------:R-:W2:Y:S01]  /*01b0*/  LDG.E R11, desc[UR4][R6.64] ;  /* 0x00000004060b7981 */ /* 0x000ea2000c1e1900 */
[----:B-1----:R-:W-:-:S05]  /*01c0*/  IMAD.WIDE R4, R9, 0x4, R2 ;  /* 0x0000000409047825 */ /* 0x002fca00078e0202 */
[----:B------:R0:W5:Y:S01]  /*01d0*/  LDG.E R10, desc[UR4][R4.64] ;  /* 0x00000004040a7981 */ /* 0x000162000c1e1900 */
[----:B------:R-:W-:Y:S01]  /*01e0*/  BSSY.RECONVERGENT B0, `(.L_x_9) ;  /* 0x0000013000007945 */ /* 0x000fe20003800200 */
[----:B------:R-:W-:Y:S01]  /*01f0*/  IMAD.MOV.U32 R13, RZ, RZ, RZ ;  /* 0x000000ffff0d7224 */ /* 0x000fe200078e00ff */
[----:B--2---:R-:W-:-:S13]  /*0200*/  ISETP.GE.AND P0, PT, R11, 0x1, PT ;  /* 0x000000010b00780c */ /* 0x004fda0003f06270 */
[----:B0-----:R-:W-:Y:S05]  /*0210*/  @!P0 BRA `(.L_x_10) ;  /* 0x00000000003c8947 */ /* 0x001fea0003800000 */
[----:B------:R-:W0:Y:S08]  /*0220*/  LDC.64 R4, c[0x0][0x388] ;  /* 0x0000e200ff047b82 */ /* 0x000e300000000a00 */
[----:B------:R-:W1:Y:S01]  /*0230*/  LDC.64 R8, c[0x0][0x398] ;  /* 0x0000e600ff087b82 */ /* 0x000e620000000a00 */
[----:B0-----:R-:W-:-:S05]  /*0240*/  IMAD.WIDE R4, R0, 0x4, R4 ;  /* 0x0000000400047825 */ /* 0x001fca00078e0204 */
[----:B------:R0:W5:Y:S01]  /*0250*/  LDG.E R12, desc[UR4][R4.64] ;  /* 0x00000004040c7981 */ /* 0x000162000c1e1900 */
[----:B------:R-:W-:-:S07]  /*0260*/  IMAD.MOV.U32 R14, RZ, RZ, RZ ;  /* 0x000000ffff0e7224 */ /* 0x000fce00078e00ff */
.L_x_11:
[----:B0----5:R-:W-:-:S05]  /*0270*/  IADD3 R5, PT, PT, R12, R14, RZ ;  /* 0x0000000e0c057210 */ /* 0x021fca0007ffe0ff */
[----:B-1----:R-:W-:-:S06]  /*0280*/  IMAD.WIDE R4, R5, 0x4, R8 ;  /* 0x0000000405047825 */ /* 0x002fcc00078e0208 */
[----:B------:R-:W2:Y:S02]  /*0290*/  LDG.E R5, desc[UR4][R4.64] ;  /* 0x0000000404057981 */ /* 0x000ea4000c1e1900 */
[----:B--2---:R-:W-:-:S05]  /*02a0*/  IMAD.WIDE R6, R5, 0x4, R2 ;  /* 0x0000000405067825 */ /* 0x004fca00078e0202 */
[----:B------:R-:W2:Y:S01]  /*02b0*/  LDG.E R13, desc[UR4][R6.64] ;  /* 0x00000004060d7981 */ /* 0x000ea2000c1e1900 */
[----:B------:R-:W-:-:S05]  /*02c0*/  VIADD R14, R14, 0x1 ;  /* 0x000000010e0e7836 */ /* 0x000fca0000000000 */
[----:B------:R-:W-:Y:S01]  /*02d0*/  ISETP.LT.AND P1, PT, R14, R11, PT ;  /* 0x0000000b0e00720c */ /* 0x000fe20003f21270 */
[----:B--2---:R-:W-:-:S05]  /*02e0*/  VIADD R15, R13, 0xfffffffc ;  /* 0xfffffffc0d0f7836 */ /* 0x004fca0000000000 */
[----:B------:R-:W-:-:S13]  /*02f0*/  ISETP.GE.U32.AND P0, PT, R15, -0x3, PT ;  /* 0xfffffffd0f00780c */ /* 0x000fda0003f06070 */
[----:B------:R-:W-:Y:S05]  /*0300*/  @!P0 BRA P1, `(.L_x_11) ;  /* 0xfffffffc00d88947 */ /* 0x000fea000083ffff */
.L_x_10:
[----:B------:R-:W-:Y:S05]  /*0310*/  BSYNC.RECONVERGENT B0 ;  /* 0x0000000000007941 */ /* 0x000fea0003800200 */
.L_x_9:
[----:B------:R-:W-:-:S04]  /*0320*/  ISETP.NE.AND P0, PT, R13, 0x1, PT ;  /* 0x000000010d00780c */ /* 0x000fc80003f05270 */
[----:B-----5:R-:W-:-:S13]  /*0330*/  ISETP.EQ.OR P0, PT, R10, 0x1, !P0 ;  /* 0x000000010a00780c */ /* 0x020fda0004702670 */
[----:B------:R-:W0:Y:S01]  /*0340*/  @!P0 LDC.64 R2, c[0x0][0x3b0] ;  /* 0x0000ec00ff028b82 */ /* 0x000e220000000a00 */
[----:B------:R-:W-:Y:S01]  /*0350*/  @!P0 MOV R5, 0x1 ;  /* 0x0000000100058802 */ /* 0x000fe20000000f00 */
[----:B0-----:R-:W-:-:S05]  /*0360*/  @!P0 IMAD.WIDE R2, R0, 0x4, R2 ;  /* 0x0000000400028825 */ /* 0x001fca00078e0202 */
[----:B------:R0:W-:Y:S01]  /*0370*/  @!P0 STG.E desc[UR4][R2.64], R5 ;  /* 0x0000000502008986 */ /* 0x0001e2000c101904 */
[----:B------:R-:W-:Y:S05]  /*0380*/  @!P0 EXIT ;  /* 0x000000000000894d */ /* 0x000fea0003800000 */
[----:B------:R-:W-:-:S04]  /*0390*/  ISETP.NE.AND P0, PT, R13, 0x2, PT ;  /* 0x000000020d00780c */ /* 0x000fc80003f05270 */
[----:B------:R-:W-:-:S13]  /*03a0*/  ISETP.EQ.OR P0, PT, R10, 0x2, !P0 ;  /* 0x000000020a00780c */ /* 0x000fda0004702670 */
[----:B0-----:R-:W0:Y:S01]  /*03b0*/  @!P0 LDC.64 R2, c[0x0][0x3b0] ;  /* 0x0000ec00ff028b82 */ /* 0x001e220000000a00 */
[----:B------:R-:W-:Y:S02]  /*03c0*/  @!P0 IMAD.MOV.U32 R5, RZ, RZ, 0x2 ;  /* 0x00000002ff058424 */ /* 0x000fe400078e00ff */
[----:B0-----:R-:W-:-:S05]  /*03d0*/  @!P0 IMAD.WIDE R2, R0, 0x4, R2 ;  /* 0x0000000400028825 */ /* 0x001fca00078e0202 */
[----:B------:R0:W-:Y:S01]  /*03e0*/  @!P0 STG.E desc[UR4][R2.64], R5 ;  /* 0x0000000502008986 */ /* 0x0001e2000c101904 */
[----:B------:R-:W-:Y:S05]  /*03f0*/  @!P0 EXIT ;  /* 0x000000000000894d */ /* 0x000fea0003800000 */
[----:B0-----:R-:W0:Y:S01]  /*0400*/  LDC.64 R2, c[0x0][0x3b0] ;  /* 0x0000ec00ff027b82 */ /* 0x001e220000000a00 */
[----:B------:R-:W-:Y:S02]  /*0410*/  HFMA2 R5, -RZ, RZ, 0, 1.78813934326171875e-07 ;  /* 0x00000003ff057431 */ /* 0x000fe400000001ff */
[----:B0-----:R-:W-:-:S05]  /*0420*/  IMAD.WIDE R2, R0, 0x4, R2 ;  /* 0x0000000400027825 */ /* 0x001fca00078e0202 */
[----:B------:R-:W-:Y:S01]  /*0430*/  STG.E desc[UR4][R2.64], R5 ;  /* 0x0000000502007986 */ /* 0x000fe2000c101904 */
[----:B------:R-:W-:Y:S05]  /*0440*/  EXIT ;  /* 0x000000000000794d */ /* 0x000fea0003800000 */
.L_x_12:
        /* <DEDUP_REMOVED lines=11> */
.L_x_23:


//--------------------- .text._Z11badVerticesiPiS_S_S_S_S_Pb --------------------------
	.section	.text._Z11badVerticesiPiS_S_S_S_S_Pb,"ax",@progbits
	.align	128
        .global         _Z11badVerticesiPiS_S_S_S_S_Pb
        .type           _Z11badVerticesiPiS_S_S_S_S_Pb,@function
        .size           _Z11badVerticesiPiS_S_S_S_S_Pb,(.L_x_24 - _Z11badVerticesiPiS_S_S_S_S_Pb)
        .other          _Z11badVerticesiPiS_S_S_S_S_Pb,@"STO_CUDA_ENTRY STV_DEFAULT"
_Z11badVerticesiPiS_S_S_S_S_Pb:
.text._Z11badVerticesiPiS_S_S_S_S_Pb:
        /* <DEDUP_REMOVED lines=9> */
[----:B------:R-:W-:Y:S01]  /*0090*/  ISETP.NE.AND P0, PT, R0, 0x1, PT ;  /* 0x000000010000780c */ /* 0x000fe20003f05270 */
[----:B------:R-:W0:-:S12]  /*00a0*/  LDCU.64 UR4, c[0x0][0x358] ;  /* 0x00006b00ff0477ac */ /* 0x000e180008000a00 */
[----:B------:R-:W0:Y:S02]  /*00b0*/  @!P0 LDC.64 R2, c[0x0][0x3b8] ;  /* 0x0000ee00ff028b82 */ /* 0x000e240000000a00 */
[----:B0-----:R0:W-:Y:S01]  /*00c0*/  @!P0 STG.E.U8 desc[UR4][R2.64+0x1], RZ ;  /* 0x000001ff02008986 */ /* 0x0011e2000c101104 */
[----:B------:R-:W-:Y:S05]  /*00d0*/  @!P0 EXIT ;  /* 0x000000000000894d */ /* 0x000fea0003800000 */
[----:B------:R-:W0:Y:S02]  /*00e0*/  LDC.64 R6, c[0x0][0x3a8] ;  /* 0x0000ea00ff067b82 */ /* 0x000e240000000a00 */
[----:B0-----:R-:W-:-:S06]  /*00f0*/  IMAD.WIDE R2, R0, 0x4, R6 ;  /* 0x0000000400027825 */ /* 0x001fcc00078e0206 */
[----:B------:R-:W2:Y:S02]  /*0100*/  LDG.E R2, desc[UR4][R2.64] ;  /* 0x0000000402027981 */ /* 0x000ea4000c1e1900 */
[----:B--2---:R-:W-:-:S13]  /*0110*/  ISETP.GT.AND P0, PT, R2, 0x3, PT ;  /* 0x000000030200780c */ /* 0x004fda0003f04270 */
[----:B------:R-:W0:Y:S02]  /*0120*/  @!P0 LDC.64 R4, c[0x0][0x3b8] ;  /* 0x0000ee00ff048b82 */ /* 0x000e240000000a00 */
[----:B0-----:R-:W-:-:S04]  /*0130*/  @!P0 IADD3 R4, P1, PT, R0, R4, RZ ;  /* 0x0000000400048210 */ /* 0x001fc80007f3e0ff */
[----:B------:R-:W-:-:S05]  /*0140*/  @!P0 LEA.HI.X.SX32 R5, R0, R5, 0x1, P1 ;  /* 0x0000000500058211 */ /* 0x000fca00008f0eff */
[----:B------:R0:W-:Y:S01]  /*0150*/  @!P0 STG.E.U8 desc[UR4][R4.64], RZ ;  /* 0x000000ff04008986 */ /* 0x0001e2000c101104 */
[----:B------:R-:W-:Y:S05]  /*0160*/  @!P0 EXIT ;  /* 0x000000000000894d */ /* 0x000fea0003800000 */
[----:B------:R-:W1:Y:S02]  /*0170*/  LDC.64 R2, c[0x0][0x390] ;  /* 0x0000e400ff027b82 */ /* 0x000e640000000a00 */
[----:B-1----:R-:W-:-:S06]  /*0180*/  IMAD.WIDE R2, R0, 0x4, R2 ;  /* 0x0000000400027825 */ /* 0x002fcc00078e0202 */
[----:B------:R-:W0:Y:S02]  /*0190*/  LDG.E R3, desc[UR4][R2.64] ;  /* 0x0000000402037981 */ /* 0x000e24000c1e1900 */
[----:B0-----:R-:W-:-:S06]  /*01a0*/  IMAD.WIDE R4, R3, 0x4, R6 ;  /* 0x0000000403047825 */ /* 0x001fcc00078e0206 */
[----:B------:R-:W2:Y:S01]  /*01b0*/  LDG.E R4, desc[UR4][R4.64] ;  /* 0x0000000404047981 */ /* 0x000ea2000c1e1900 */
[----:B------:R-:W-:Y:S01]  /*01c0*/  IMAD.MOV.U32 R8, RZ, RZ, 0x1 ;  /* 0x00000001ff087424 */ /* 0x000fe200078e00ff */
[----:B--2---:R-:W-:-:S13]  /*01d0*/  ISETP.GT.AND P0, PT, R4, 0x3, PT ;  /* 0x000000030400780c */ /* 0x004fda0003f04270 */
[----:B------:R-:W0:Y:S01]  /*01e0*/  @!P0 LDC.64 R6, c[0x0][0x3b8] ;  /* 0x0000ee00ff068b82 */ /* 0x000e220000000a00 */
[----:B------:R-:W-:Y:S02]  /*01f0*/  @!P0 PRMT R3, R8, 0x7610, R3 ;  /* 0x0000761008038816 */ /* 0x000fe40000000003 */
[----:B0-----:R-:W-:-:S04]  /*0200*/  @!P0 IADD3 R6, P1, PT, R0, R6, RZ ;  /* 0x0000000600068210 */ /* 0x001fc80007f3e0ff */
[----:B------:R-:W-:-:S05]  /*0210*/  @!P0 LEA.HI.X.SX32 R7, R0, R7, 0x1, P1 ;  /* 0x0000000700078211 */ /* 0x000fca00008f0eff */
[----:B------:R0:W-:Y:S01]  /*0220*/  @!P0 STG.E.U8 desc[UR4][R6.64], R3 ;  /* 0x0000000306008986 */ /* 0x0001e2000c101104 */
[----:B------:R-:W-:Y:S05]  /*0230*/  @!P0 EXIT ;  /* 0x000000000000894d */ /* 0x000fea0003800000 */
[----:B0-----:R-:W0:Y:S02]  /*0240*/  LDC.64 R2, c[0x0][0x3a0] ;  /* 0x0000e800ff027b82 */ /* 0x001e240000000a00 */
[----:B0-----:R-:W-:-:S05]  /*0250*/  IMAD.WIDE R2, R0, 0x4, R2 ;  /* 0x0000000400027825 */ /* 0x001fca00078e0202 */
[----:B------:R-:W2:Y:S02]  /*0260*/  LDG.E R10, desc[UR4][R2.64] ;  /* 0x00000004020a7981 */ /* 0x000ea4000c1e1900 */
[----:B--2---:R-:W-:-:S13]  /*0270*/  ISETP.GE.AND P0, PT, R10, 0x1, PT ;  /* 0x000000010a00780c */ /* 0x004fda0003f06270 */
[----:B------:R-:W-:Y:S05]  /*0280*/  @!P0 BRA `(.L_x_13) ;  /* 0x0000000000448947 */ /* 0x000fea0003800000 */
[----:B------:R-:W0:Y:S08]  /*0290*/  LDC.64 R2, c[0x0][0x388] ;  /* 0x0000e200ff027b82 */ /* 0x000e300000000a00 */
[----:B------:R-:W1:Y:S08]  /*02a0*/  LDC.64 R8, c[0x0][0x3a8] ;  /* 0x0000ea00ff087b82 */ /* 0x000e700000000a00 */
[----:B------:R-:W2:Y:S01]  /*02b0*/  LDC.64 R6, c[0x0][0x398] ;  /* 0x0000e600ff067b82 */ /* 0x000ea20000000a00 */
[----:B0-----:R-:W-:-:S05]  /*02c0*/  IMAD.WIDE R2, R0, 0x4, R2 ;  /* 0x0000000400027825 */ /* 0x001fca00078e0202 */
[----:B------:R0:W5:Y:S01]  /*02d0*/  LDG.E R11, desc[UR4][R2.64] ;  /* 0x00000004020b7981 */ /* 0x000162000c1e1900 */
[----:B------:R-:W-:Y:S01]  /*02e0*/  BSSY.RECONVERGENT B0, `(.L_x_14) ;  /* 0x0000012000007945 */ /* 0x000fe20003800200 */
[----:B------:R-:W-:-:S07]  /*02f0*/  IMAD.MOV.U32 R12, RZ, RZ, RZ ;  /* 0x000000ffff0c7224 */ /* 0x000fce00078e00ff */
.L_x_16:
[----:B0----5:R-:W-:-:S04]  /*0300*/  IMAD.IADD R3, R11, 0x1, R12 ;  /* 0x000000010b037824 */ /* 0x021fc800078e020c */
[----:B--2---:R-:W-:-:S06]  /*0310*/  IMAD.WIDE R2, R3, 0x4, R6 ;  /* 0x0000000403027825 */ /* 0x004fcc00078e0206 */
[----:B------:R-:W1:Y:S02]  /*0320*/  LDG.E R3, desc[UR4][R2.64] ;  /* 0x0000000402037981 */ /* 0x000e64000c1e1900 */
[----:B-1----:R-:W-:-:S06]  /*0330*/  IMAD.WIDE R4, R3, 0x4, R8 ;  /* 0x0000000403047825 */ /* 0x002fcc00078e0208 */
[----:B------:R-:W2:Y:S02]  /*0340*/  LDG.E R4, desc[UR4][R4.64] ;  /* 0x0000000404047981 */ /* 0x000ea4000c1e1900 */
[----:B--2---:R-:W-:-:S13]  /*0350*/  ISETP.GT.AND P0, PT, R4, 0x3, PT ;  /* 0x000000030400780c */ /* 0x004fda0003f04270 */
[----:B------:R-:W-:Y:S05]  /*0360*/  @!P0 BRA `(.L_x_15) ;  /* 0x0000000000248947 */ /* 0x000fea0003800000 */
[----:B------:R-:W-:-:S05]  /*0370*/  VIADD R12, R12, 0x1 ;  /* 0x000000010c0c7836 */ /* 0x000fca0000000000 */
[----:B------:R-:W-:-:S13]  /*0380*/  ISETP.NE.AND P0, PT, R12, R10, PT ;  /* 0x0000000a0c00720c */ /* 0x000fda0003f05270 */
[----:B------:R-:W-:Y:S05]  /*0390*/  @P0 BRA `(.L_x_16) ;  /* 0xfffffffc00d80947 */ /* 0x000fea000383ffff */
.L_x_13:
[----:B------:R-:W0:Y:S02]  /*03a0*/  LDC.64 R2, c[0x0][0x3b0] ;  /* 0x0000ec00ff027b82 */ /* 0x000e240000000a00 */
[----:B0-----:R-:W-:-:S05]  /*03b0*/  IMAD.WIDE R2, R0, 0x4, R2 ;  /* 0x0000000400027825 */ /* 0x001fca00078e0202 */
[----:B------:R-:W2:Y:S02]  /*03c0*/  LDG.E R0, desc[UR4][R2.64] ;  /* 0x0000000402007981 */ /* 0x000ea4000c1e1900 */
[----:B--2---:R-:W-:-:S05]  /*03d0*/  VIADD R5, R0, 0xfffffffd ;  /* 0xfffffffd00057836 */ /* 0x004fca0000000000 */
[----:B------:R-:W-:Y:S01]  /*03e0*/  STG.E desc[UR4][R2.64], R5 ;  /* 0x0000000502007986 */ /* 0x000fe2000c101904 */
[----:B------:R-:W-:Y:S05]  /*03f0*/  EXIT ;  /* 0x000000000000794d */ /* 0x000fea0003800000 */
.L_x_15:
[----:B------:R-:W-:Y:S05]  /*0400*/  BSYNC.RECONVERGENT B0 ;  /* 0x0000000000007941 */ /* 0x000fea0003800200 */
.L_x_14:
[----:B------:R-:W0:Y:S01]  /*0410*/  LDCU.64 UR6, c[0x0][0x3b8] ;  /* 0x00007700ff0677ac */ /* 0x000e220008000a00 */
[----:B------:R-:W-:Y:S01]  /*0420*/  IMAD.MOV.U32 R4, RZ, RZ, 0x1 ;  /* 0x00000001ff047424 */ /* 0x000fe200078e00ff */
[----:B0-----:R-:W-:-:S04]  /*0430*/  IADD3 R2, P0, PT, R0, UR6, RZ ;  /* 0x0000000600027c10 */ /* 0x001fc8000ff1e0ff */
[----:B------:R-:W-:Y:S02]  /*0440*/  LEA.HI.X.SX32 R3, R0, UR7, 0x1, P0 ;  /* 0x0000000700037c11 */ /* 0x000fe400080f0eff */
[----:B------:R-:W-:-:S05]  /*0450*/  PRMT R0, R4, 0x7610, R0 ;  /* 0x0000761004007816 */ /* 0x000fca0000000000 */
[----:B------:R-:W-:Y:S01]  /*0460*/  STG.E.U8 desc[UR4][R2.64], R0 ;  /* 0x0000000002007986 */ /* 0x000fe2000c101104 */
[----:B------:R-:W-:Y:S05]  /*0470*/  EXIT ;  /* 0x000000000000794d */ /* 0x000fea0003800000 */
.L_x_17:
        /* <DEDUP_REMOVED lines=16> */
.L_x_24:


//--------------------- .text._Z14getParentColoriPiS_S_ --------------------------
	.section	.text._Z14getParentColoriPiS_S_,"ax",@progbits
	.align	128
        .global         _Z14getParentColoriPiS_S_
        .type           _Z14getParentColoriPiS_S_,@function
        .size           _Z14getParentColoriPiS_S_,(.L_x_25 - _Z14getParentColoriPiS_S_)
        .other          _Z14getParentColoriPiS_S_,@"STO_CUDA_ENTRY STV_DEFAULT"
_Z14getParentColoriPiS_S_:
.text._Z14getParentColoriPiS_S_:
        /* <DEDUP_REMOVED lines=11> */
[----:B------:R-:W0:Y:S01]  /*00b0*/  @!P0 LDC.64 R2, c[0x0][0x398] ;  /* 0x0000e600ff028b82 */ /* 0x000e220000000a00 */
[----:B------:R-:W-:-:S05]  /*00c0*/  @!P0 MOV R5, 0x2 ;  /* 0x0000000200058802 */ /* 0x000fca0000000f00 */
[----:B0-----:R0:W-:Y:S01]  /*00d0*/  @!P0 STG.E desc[UR4][R2.64+0x4], R5 ;  /* 0x0000040502008986 */ /* 0x0011e2000c101904 */
[----:B------:R-:W-:Y:S05]  /*00e0*/  @!P0 EXIT ;  /* 0x000000000000894d */ /* 0x000fea0003800000 */
[----:B0-----:R-:W0:Y:S08]  /*00f0*/  LDC.64 R2, c[0x0][0x388] ;  /* 0x0000e200ff027b82 */ /* 0x001e300000000a00 */
[----:B------:R-:W1:Y:S08]  /*0100*/  LDC.64 R4, c[0x0][0x390] ;  /* 0x0000e400ff047b82 */ /* 0x000e700000000a00 */
[----:B------:R-:W2:Y:S01]  /*0110*/  LDC.64 R6, c[0x0][0x398] ;  /* 0x0000e600ff067b82 */ /* 0x000ea20000000a00 */
[----:B0-----:R-:W-:-:S06]  /*0120*/  IMAD.WIDE R2, R9, 0x4, R2 ;  /* 0x0000000409027825 */ /* 0x001fcc00078e0202 */
[----:B------:R-:W1:Y:S02]  /*0130*/  LDG.E R3, desc[UR4][R2.64] ;  /* 0x0000000402037981 */ /* 0x000e64000c1e1900 */
[----:B-1----:R-:W-:-:S06]  /*0140*/  IMAD.WIDE R4, R3, 0x4, R4 ;  /* 0x0000000403047825 */ /* 0x002fcc00078e0204 */
[----:B------:R-:W3:Y:S01]  /*0150*/  LDG.E R5, desc[UR4][R4.64] ;  /* 0x0000000404057981 */ /* 0x000ee2000c1e1900 */
[----:B--2---:R-:W-:-:S05]  /*0160*/  IMAD.WIDE R6, R9, 0x4, R6 ;  /* 0x0000000409067825 */ /* 0x004fca00078e0206 */
[----:B---3--:R-:W-:Y:S01]  /*0170*/  STG.E desc[UR4][R6.64], R5 ;  /* 0x0000000506007986 */ /* 0x008fe2000c101904 */
[----:B------:R-:W-:Y:S05]  /*0180*/  EXIT ;  /* 0x000000000000794d */ /* 0x000fea0003800000 */
.L_x_18:
        /* <DEDUP_REMOVED lines=15> */
.L_x_25:


//--------------------- .text._Z12updateColorsiPiS_ --------------------------
	.section	.text._Z12updateColorsiPiS_,"ax",@progbits
	.align	128
        .global         _Z12updateColorsiPiS_
        .type           _Z12updateColorsiPiS_,@function
        .size           _Z12updateColorsiPiS_,(.L_x_26 - _Z12updateColorsiPiS_)
        .other          _Z12updateColorsiPiS_,@"STO_CUDA_ENTRY STV_DEFAULT"
_Z12updateColorsiPiS_:
.text._Z12updateColorsiPiS_:
        /* <DEDUP_REMOVED lines=10> */
[----:B------:R-:W1:Y:S07]  /*00a0*/  LDCU.64 UR4, c[0x0][0x358] ;  /* 0x00006b00ff0477ac */ /* 0x000e6e0008000a00 */
[----:B------:R-:W2:Y:S01]  /*00b0*/  LDC.64 R4, c[0x0][0x388] ;  /* 0x0000e200ff047b82 */ /* 0x000ea20000000a00 */
[----:B0-----:R-:W-:-:S06]  /*00c0*/  IMAD.WIDE R2, R7, 0x4, R2 ;  /* 0x0000000407027825 */ /* 0x001fcc00078e0202 */
[----:B-1----:R-:W3:Y:S01]  /*00d0*/  LDG.E R3, desc[UR4][R2.64] ;  /* 0x0000000402037981 */ /* 0x002ee2000c1e1900 */
[----:B--2---:R-:W-:-:S05]  /*00e0*/  IMAD.WIDE R4, R7, 0x4, R4 ;  /* 0x0000000407047825 */ /* 0x004fca00078e0204 */
[----:B---3--:R-:W-:Y:S01]  /*00f0*/  STG.E desc[UR4][R4.64], R3 ;  /* 0x0000000304007986 */ /* 0x008fe2000c101904 */
[----:B------:R-:W-:Y:S05]  /*0100*/  EXIT ;  /* 0x000000000000794d */ /* 0x000fea0003800000 */
.L_x_19:
        /* <DEDUP_REMOVED lines=15> */
.L_x_26:


//--------------------- .text._Z16sixColoringTreesiPiS_S_S_ --------------------------
	.section	.text._Z16sixColoringTreesiPiS_S_S_,"ax",@progbits
	.align	128
        .global         _Z16sixColoringTreesiPiS_S_S_
        .type           _Z16sixColoringTreesiPiS_S_S_,@function
        .size           _Z16sixColoringTreesiPiS_S_S_,(.L_x_27 - _Z16sixColoringTreesiPiS_S_S_)
        .other          _Z16sixColoringTreesiPiS_S_S_,@"STO_CUDA_ENTRY STV_DEFAULT"
_Z16sixColoringTreesiPiS_S_S_:
.text._Z16sixColoringTreesiPiS_S_S_:
        /* <DEDUP_REMOVED lines=9> */
[----:B------:R-:W0:Y:S01]  /*0090*/  LDC.64 R4, c[0x0][0x390] ;  /* 0x0000e400ff047b82 */ /* 0x000e220000000a00 */
[----:B------:R-:W1:Y:S07]  /*00a0*/  LDCU.64 UR4, c[0x0][0x358] ;  /* 0x00006b00ff0477ac */ /* 0x000e6e0008000a00 */
[----:B------:R-:W2:Y:S08]  /*00b0*/  LDC.64 R6, c[0x0][0x398] ;  /* 0x0000e600ff067b82 */ /* 0x000eb00000000a00 */
[----:B------:R-:W3:Y:S01]  /*00c0*/  LDC.64 R8, c[0x0][0x3a0] ;  /* 0x0000e800ff087b82 */ /* 0x000ee20000000a00 */
[----:B0-----:R-:W-:-:S06]  /*00d0*/  IMAD.WIDE R4, R11, 0x4, R4 ;  /* 0x000000040b047825 */ /* 0x001fcc00078e0204 */
[----:B-1----:R-:W4:Y:S01]  /*00e0*/  LDG.E R5, desc[UR4][R4.64] ;  /* 0x0000000404057981 */ /* 0x002f22000c1e1900 */
[----:B--2---:R-:W-:-:S06]  /*00f0*/  IMAD.WIDE R2, R11, 0x4, R6 ;  /* 0x000000040b027825 */ /* 0x004fcc00078e0206 */
[----:B------:R-:W2:Y:S01]  /*0100*/  LDG.E R2, desc[UR4][R2.64] ;  /* 0x0000000402027981 */ /* 0x000ea2000c1e1900 */
[----:B----4-:R-:W-:-:S06]  /*0110*/  IMAD.WIDE R6, R5, 0x4, R6 ;  /* 0x0000000405067825 */ /* 0x010fcc00078e0206 */
[----:B------:R-:W2:Y:S01]  /*0120*/  LDG.E R7, desc[UR4][R6.64] ;  /* 0x0000000406077981 */ /* 0x000ea2000c1e1900 */
[----:B------:R-:W-:Y:S01]  /*0130*/  IMAD.MOV.U32 R13, RZ, RZ, 0x1 ;  /* 0x00000001ff0d7424 */ /* 0x000fe200078e00ff */
[----:B--2---:R-:W-:-:S06]  /*0140*/  LOP3.LUT R0, R7, R2, RZ, 0x3c, !PT ;  /* 0x0000000207007212 */ /* 0x004fcc00078e3cff */
[----:B------:R-:W0:Y:S08]  /*0150*/  BREV R0, R0 ;  /* 0x0000000000007301 */ /* 0x000e300000000000 */
[----:B0-----:R-:W0:Y:S02]  /*0160*/  FLO.U32.SH R10, R0 ;  /* 0x00000000000a7300 */ /* 0x001e2400000e0400 */
[----:B0-----:R-:W-:-:S04]  /*0170*/  SHF.L.U32 R5, R13, R10, RZ ;  /* 0x0000000a0d057219 */ /* 0x001fc800000006ff */
[----:B------:R-:W-:Y:S02]  /*0180*/  LOP3.LUT R5, R5, R2, RZ, 0xc0, !PT ;  /* 0x0000000205057212 */ /* 0x000fe400078ec0ff */
[----:B------:R-:W-:Y:S02]  /*0190*/  LEA R4, R10, 0x2, 0x1 ;  /* 0x000000020a047811 */ /* 0x000fe400078e08ff */
[----:B------:R-:W-:Y:S01]  /*01a0*/  SHF.R.S32.HI R5, RZ, R10, R5 ;  /* 0x0000000aff057219 */ /* 0x000fe20000011405 */
[----:B---3--:R-:W-:-:S03]  /*01b0*/  IMAD.WIDE R2, R11, 0x4, R8 ;  /* 0x000000040b027825 */ /* 0x008fc600078e0208 */
[----:B------:R-:W-:-:S05]  /*01c0*/  LOP3.LUT R5, R5, R4, RZ, 0x3c, !PT ;  /* 0x0000000405057212 */ /* 0x000fca00078e3cff */
[----:B------:R-:W-:Y:S01]  /*01d0*/  STG.E desc[UR4][R2.64], R5 ;  /* 0x0000000502007986 */ /* 0x000fe2000c101904 */
[----:B------:R-:W-:Y:S05]  /*01e0*/  EXIT ;  /* 0x000000000000794d */ /* 0x000fea0003800000 */
.L_x_20:
        /* <DEDUP_REMOVED lines=9> */
.L_x_27:


//--------------------- .nv.shared.reserved.0     --------------------------
	.section	.nv.shared.reserved.0,"aw",@nobits
	.weak		__nv_reservedSMEM_offset_0_alias
	.size		__nv_reservedSMEM_offset_0_alias, 0, 64
	.other		__nv_reservedSMEM_offset_0_alias,@"STO_CUDA_RESERVED_SHARED STV_DEFAULT"
__nv_reservedSMEM_offset_0_alias:
	.zero		0
	.zero		64


//--------------------- .nv.constant0._Z12isValidColoriPiS_S_S_S_Pb --------------------------
	.section	.nv.constant0._Z12isValidColoriPiS_S_S_S_Pb,"a",@progbits
	.sectionflags	@""
	.align	4
.nv.constant0._Z12isValidColoriPiS_S_S_S_Pb:
	.zero		952


//--------------------- .nv.constant0._Z13threeColoringiPiS_S_S_S_S_Pb --------------------------
	.section	.nv.constant0._Z13threeColoringiPiS_S_S_S_S_Pb,"a",@progbits
	.sectionflags	@""
	.align	4
.nv.constant0._Z13threeColoringiPiS_S_S_S_S_Pb:
	.zero		960


//--------------------- .nv.constant0._Z26partialColoringBadVerticesiPiS_S_S_S_S_Pb --------------------------
	.section	.nv.constant0._Z26partialColoringBadVerticesiPiS_S_S_S_S_Pb,"a",@progbits
	.sectionflags	@""
	.align	4
.nv.constant0._Z26partialColoringBadVerticesiPiS_S_S_S_S_Pb:
	.zero		960


//--------------------- .nv.constant0._Z11badVerticesiPiS_S_S_S_S_Pb --------------------------
	.section	.nv.constant0._Z11badVerticesiPiS_S_S_S_S_Pb,"a",@progbits
	.sectionflags	@""
	.align	4
.nv.constant0._Z11badVerticesiPiS_S_S_S_S_Pb:
	.zero		960


//--------------------- .nv.constant0._Z14getParentColoriPiS_S_ --------------------------
	.section	.nv.constant0._Z14getParentColoriPiS_S_,"a",@progbits
	.sectionflags	@""
	.align	4
.nv.constant0._Z14getParentColoriPiS_S_:
	.zero		928


//--------------------- .nv.constant0._Z12updateColorsiPiS_ --------------------------
	.section	.nv.constant0._Z12updateColorsiPiS_,"a",@progbits
	.sectionflags	@""
	.align	4
.nv.constant0._Z12updateColorsiPiS_:
	.zero		920


//--------------------- .nv.constant0._Z16sixColoringTreesiPiS_S_S_ --------------------------
	.section	.nv.constant0._Z16sixColoringTreesiPiS_S_S_,"a",@progbits
	.sectionflags	@""
	.align	4
.nv.constant0._Z16sixColoringTreesiPiS_S_S_:
	.zero		936


//--------------------- SYMBOLS --------------------------

	.type		.nv.reservedSmem.offset0,@object
	.size		.nv.reservedSmem.offset0,0x4
